//
// Generated by NVIDIA NVVM Compiler
//
// Compiler Build ID: CL-36424714
// Cuda compilation tools, release 13.0, V13.0.88
// Based on NVVM 20.0.0
//

.version 9.0
.target sm_100
.address_size 64

	// .globl	_ZN3jrb14infrastructure4cuda25ApplyHorizontalBlurKernelEPKhPhiiiPKfiNS1_10BorderModeE

.visible .entry _ZN3jrb14infrastructure4cuda25ApplyHorizontalBlurKernelEPKhPhiiiPKfiNS1_10BorderModeE(
	.param .u64 .ptr .align 1 _ZN3jrb14infrastructure4cuda25ApplyHorizontalBlurKernelEPKhPhiiiPKfiNS1_10BorderModeE_param_0,
	.param .u64 .ptr .align 1 _ZN3jrb14infrastructure4cuda25ApplyHorizontalBlurKernelEPKhPhiiiPKfiNS1_10BorderModeE_param_1,
	.param .u32 _ZN3jrb14infrastructure4cuda25ApplyHorizontalBlurKernelEPKhPhiiiPKfiNS1_10BorderModeE_param_2,
	.param .u32 _ZN3jrb14infrastructure4cuda25ApplyHorizontalBlurKernelEPKhPhiiiPKfiNS1_10BorderModeE_param_3,
	.param .u32 _ZN3jrb14infrastructure4cuda25ApplyHorizontalBlurKernelEPKhPhiiiPKfiNS1_10BorderModeE_param_4,
	.param .u64 .ptr .align 1 _ZN3jrb14infrastructure4cuda25ApplyHorizontalBlurKernelEPKhPhiiiPKfiNS1_10BorderModeE_param_5,
	.param .u32 _ZN3jrb14infrastructure4cuda25ApplyHorizontalBlurKernelEPKhPhiiiPKfiNS1_10BorderModeE_param_6,
	.param .u32 _ZN3jrb14infrastructure4cuda25ApplyHorizontalBlurKernelEPKhPhiiiPKfiNS1_10BorderModeE_param_7
)
{
	.reg .pred 	%p<72>;
	.reg .b16 	%rs<33>;
	.reg .b32 	%r<302>;
	.reg .b32 	%f<121>;
	.reg .b64 	%rd<82>;

	ld.param.u64 	%rd7, [_ZN3jrb14infrastructure4cuda25ApplyHorizontalBlurKernelEPKhPhiiiPKfiNS1_10BorderModeE_param_0];
	ld.param.u64 	%rd8, [_ZN3jrb14infrastructure4cuda25ApplyHorizontalBlurKernelEPKhPhiiiPKfiNS1_10BorderModeE_param_1];
	ld.param.u32 	%r101, [_ZN3jrb14infrastructure4cuda25ApplyHorizontalBlurKernelEPKhPhiiiPKfiNS1_10BorderModeE_param_2];
	ld.param.u32 	%r102, [_ZN3jrb14infrastructure4cuda25ApplyHorizontalBlurKernelEPKhPhiiiPKfiNS1_10BorderModeE_param_3];
	ld.param.u32 	%r103, [_ZN3jrb14infrastructure4cuda25ApplyHorizontalBlurKernelEPKhPhiiiPKfiNS1_10BorderModeE_param_4];
	ld.param.u64 	%rd9, [_ZN3jrb14infrastructure4cuda25ApplyHorizontalBlurKernelEPKhPhiiiPKfiNS1_10BorderModeE_param_5];
	ld.param.u32 	%r104, [_ZN3jrb14infrastructure4cuda25ApplyHorizontalBlurKernelEPKhPhiiiPKfiNS1_10BorderModeE_param_6];
	ld.param.u32 	%r105, [_ZN3jrb14infrastructure4cuda25ApplyHorizontalBlurKernelEPKhPhiiiPKfiNS1_10BorderModeE_param_7];
	cvta.to.global.u64 	%rd1, %rd8;
	cvta.to.global.u64 	%rd2, %rd7;
	cvta.to.global.u64 	%rd3, %rd9;
	mov.u32 	%r106, %ctaid.x;
	mov.u32 	%r107, %ntid.x;
	mov.u32 	%r108, %tid.x;
	mad.lo.s32 	%r1, %r106, %r107, %r108;
	setp.ge.s32 	%p1, %r1, %r101;
	@%p1 bra 	$L__BB0_48;
	shr.u32 	%r109, %r104, 31;
	add.s32 	%r110, %r104, %r109;
	shr.s32 	%r2, %r110, 1;
	setp.lt.s32 	%p2, %r102, 1;
	@%p2 bra 	$L__BB0_48;
	setp.lt.s32 	%p3, %r103, 1;
	shl.b32 	%r3, %r101, 1;
	add.s32 	%r4, %r101, -1;
	@%p3 bra 	$L__BB0_48;
	setp.gt.s32 	%p4, %r104, -2;
	@%p4 bra 	$L__BB0_17;
	add.s32 	%r5, %r103, -1;
	and.b32  	%r6, %r103, 7;
	add.s32 	%r7, %r6, -1;
	and.b32  	%r8, %r103, 3;
	and.b32  	%r9, %r103, 2147483640;
	and.b32  	%r10, %r103, 1;
	neg.s32 	%r11, %r9;
	add.s64 	%rd4, %rd1, 3;
	mov.b32 	%r268, 0;
$L__BB0_5:
	setp.lt.u32 	%p64, %r5, 7;
	mad.lo.s32 	%r264, %r268, %r101, %r1;
	mul.lo.s32 	%r13, %r264, %r103;
	mov.b32 	%r272, 0;
	@%p64 bra 	$L__BB0_8;
	mov.u32 	%r269, %r13;
	mov.u32 	%r270, %r11;
$L__BB0_7:
	.pragma "nounroll";
	cvt.s64.s32 	%rd74, %r269;
	add.s64 	%rd75, %rd4, %rd74;
	mov.b16 	%rs29, 0;
	st.global.u8 	[%rd75+-3], %rs29;
	st.global.u8 	[%rd75+-2], %rs29;
	st.global.u8 	[%rd75+-1], %rs29;
	st.global.u8 	[%rd75], %rs29;
	st.global.u8 	[%rd75+1], %rs29;
	st.global.u8 	[%rd75+2], %rs29;
	st.global.u8 	[%rd75+3], %rs29;
	st.global.u8 	[%rd75+4], %rs29;
	add.s32 	%r270, %r270, 8;
	add.s32 	%r269, %r269, 8;
	setp.ne.s32 	%p65, %r270, 0;
	mov.u32 	%r272, %r9;
	@%p65 bra 	$L__BB0_7;
$L__BB0_8:
	setp.eq.s32 	%p66, %r6, 0;
	@%p66 bra 	$L__BB0_16;
	setp.lt.u32 	%p67, %r7, 3;
	@%p67 bra 	$L__BB0_11;
	add.s32 	%r265, %r272, %r13;
	cvt.s64.s32 	%rd76, %r265;
	add.s64 	%rd77, %rd1, %rd76;
	mov.b16 	%rs30, 0;
	st.global.u8 	[%rd77], %rs30;
	st.global.u8 	[%rd77+1], %rs30;
	st.global.u8 	[%rd77+2], %rs30;
	st.global.u8 	[%rd77+3], %rs30;
	add.s32 	%r272, %r272, 4;
$L__BB0_11:
	setp.eq.s32 	%p68, %r8, 0;
	@%p68 bra 	$L__BB0_16;
	setp.eq.s32 	%p69, %r8, 1;
	@%p69 bra 	$L__BB0_14;
	add.s32 	%r266, %r272, %r13;
	cvt.s64.s32 	%rd78, %r266;
	add.s64 	%rd79, %rd1, %rd78;
	mov.b16 	%rs31, 0;
	st.global.u8 	[%rd79], %rs31;
	st.global.u8 	[%rd79+1], %rs31;
	add.s32 	%r272, %r272, 2;
$L__BB0_14:
	setp.eq.s32 	%p70, %r10, 0;
	@%p70 bra 	$L__BB0_16;
	add.s32 	%r267, %r272, %r13;
	cvt.s64.s32 	%rd80, %r267;
	add.s64 	%rd81, %rd1, %rd80;
	mov.b16 	%rs32, 0;
	st.global.u8 	[%rd81], %rs32;
$L__BB0_16:
	add.s32 	%r268, %r268, 1;
	setp.eq.s32 	%p71, %r268, %r102;
	@%p71 bra 	$L__BB0_48;
	bra.uni 	$L__BB0_5;
$L__BB0_17:
	abs.s32 	%r24, %r2;
	add.s32 	%r25, %r2, %r24;
	add.s32 	%r112, %r25, 1;
	and.b32  	%r26, %r112, 3;
	sub.s32 	%r27, %r1, %r2;
	sub.s32 	%r28, 1, %r2;
	add.s32 	%r29, %r28, %r1;
	add.s32 	%r30, %r29, 1;
	sub.s32 	%r31, 3, %r2;
	min.s32 	%r113, %r27, %r4;
	max.s32 	%r32, %r113, 0;
	min.s32 	%r114, %r29, %r4;
	max.s32 	%r33, %r114, 0;
	min.s32 	%r115, %r30, %r4;
	max.s32 	%r34, %r115, 0;
	mov.b32 	%r274, 0;
	mov.u32 	%r275, %r274;
	mov.u32 	%r276, %r274;
	mov.u32 	%r277, %r274;
	mov.u32 	%r278, %r274;
	mov.u32 	%r279, %r274;
	mov.u32 	%r280, %r274;
	mov.u32 	%r281, %r274;
	mov.u32 	%r282, %r274;
$L__BB0_18:
	mul.lo.s32 	%r44, %r282, %r101;
	add.s32 	%r117, %r102, -1;
	min.s32 	%r118, %r282, %r117;
	max.s32 	%r45, %r118, 0;
	mov.b32 	%r283, 0;
$L__BB0_19:
	neg.s32 	%r291, %r2;
	setp.eq.s32 	%p5, %r105, 0;
	@%p5 bra 	$L__BB0_49;
	setp.eq.s32 	%p6, %r105, 1;
	@%p6 bra 	$L__BB0_56;
	setp.eq.s32 	%p7, %r105, 2;
	@%p7 bra 	$L__BB0_78;
	setp.eq.s32 	%p37, %r26, 0;
	mov.f32 	%f111, 0f00000000;
	@%p37 bra 	$L__BB0_45;
	setp.eq.s32 	%p38, %r26, 1;
	ld.global.f32 	%f98, [%rd3];
	mad.lo.s32 	%r225, %r45, %r101, %r32;
	mad.lo.s32 	%r226, %r225, %r103, %r283;
	cvt.s64.s32 	%rd57, %r226;
	add.s64 	%rd58, %rd2, %rd57;
	ld.global.u8 	%rs22, [%rd58];
	cvt.rn.f32.u16 	%f99, %rs22;
	fma.rn.f32 	%f111, %f98, %f99, 0f00000000;
	mov.u32 	%r291, %r28;
	@%p38 bra 	$L__BB0_45;
	ld.global.f32 	%f11, [%rd3+4];
	mov.u32 	%r289, %r282;
	@%p6 bra 	$L__BB0_40;
	bra.uni 	$L__BB0_38;
$L__BB0_25:
	mov.u32 	%r48, %r291;
	add.s32 	%r49, %r48, %r1;
	add.s32 	%r231, %r48, %r2;
	mul.wide.s32 	%rd63, %r231, 4;
	add.s64 	%rd5, %rd3, %rd63;
	ld.global.f32 	%f2, [%rd5];
	mov.u32 	%r285, %r282;
	@%p6 bra 	$L__BB0_28;
	setp.ne.s32 	%p46, %r105, 2;
	mov.u32 	%r285, %r274;
	@%p46 bra 	$L__BB0_27;
	bra.uni 	$L__BB0_28;
$L__BB0_27:
	mov.u32 	%r285, %r45;
$L__BB0_28:
	min.s32 	%r232, %r49, %r4;
	max.s32 	%r233, %r232, 0;
	mad.lo.s32 	%r234, %r285, %r101, %r233;
	mad.lo.s32 	%r235, %r234, %r103, %r283;
	cvt.s64.s32 	%rd64, %r235;
	add.s64 	%rd65, %rd2, %rd64;
	ld.global.u8 	%rs25, [%rd65];
	cvt.rn.f32.u16 	%f102, %rs25;
	fma.rn.f32 	%f3, %f2, %f102, %f111;
	ld.global.f32 	%f4, [%rd5+4];
	mov.u32 	%r286, %r282;
	@%p6 bra 	$L__BB0_31;
	setp.ne.s32 	%p48, %r105, 2;
	mov.u32 	%r286, %r275;
	@%p48 bra 	$L__BB0_30;
	bra.uni 	$L__BB0_31;
$L__BB0_30:
	mov.u32 	%r286, %r45;
$L__BB0_31:
	add.s32 	%r236, %r49, 1;
	min.s32 	%r237, %r236, %r4;
	max.s32 	%r238, %r237, 0;
	mad.lo.s32 	%r239, %r286, %r101, %r238;
	mad.lo.s32 	%r240, %r239, %r103, %r283;
	cvt.s64.s32 	%rd66, %r240;
	add.s64 	%rd67, %rd2, %rd66;
	ld.global.u8 	%rs26, [%rd67];
	cvt.rn.f32.u16 	%f103, %rs26;
	fma.rn.f32 	%f5, %f4, %f103, %f3;
	ld.global.f32 	%f6, [%rd5+8];
	mov.u32 	%r287, %r282;
	@%p6 bra 	$L__BB0_34;
	setp.ne.s32 	%p50, %r105, 2;
	mov.u32 	%r287, %r276;
	@%p50 bra 	$L__BB0_33;
	bra.uni 	$L__BB0_34;
$L__BB0_33:
	mov.u32 	%r287, %r45;
$L__BB0_34:
	add.s32 	%r241, %r49, 2;
	min.s32 	%r242, %r241, %r4;
	max.s32 	%r243, %r242, 0;
	mad.lo.s32 	%r244, %r287, %r101, %r243;
	mad.lo.s32 	%r245, %r244, %r103, %r283;
	cvt.s64.s32 	%rd68, %r245;
	add.s64 	%rd69, %rd2, %rd68;
	ld.global.u8 	%rs27, [%rd69];
	cvt.rn.f32.u16 	%f104, %rs27;
	fma.rn.f32 	%f7, %f6, %f104, %f5;
	add.s32 	%r246, %r49, 3;
	ld.global.f32 	%f8, [%rd5+12];
	min.s32 	%r53, %r246, %r4;
	mov.u32 	%r288, %r282;
	@%p6 bra 	$L__BB0_37;
	setp.ne.s32 	%p52, %r105, 2;
	mov.u32 	%r288, %r277;
	@%p52 bra 	$L__BB0_36;
	bra.uni 	$L__BB0_37;
$L__BB0_36:
	mov.u32 	%r288, %r45;
$L__BB0_37:
	max.s32 	%r247, %r53, 0;
	mad.lo.s32 	%r248, %r288, %r101, %r247;
	mad.lo.s32 	%r249, %r248, %r103, %r283;
	cvt.s64.s32 	%rd70, %r249;
	add.s64 	%rd71, %rd2, %rd70;
	ld.global.u8 	%rs28, [%rd71];
	cvt.rn.f32.u16 	%f105, %rs28;
	fma.rn.f32 	%f111, %f8, %f105, %f7;
	add.s32 	%r291, %r48, 4;
	add.s32 	%r250, %r48, 3;
	setp.eq.s32 	%p53, %r250, %r24;
	@%p53 bra 	$L__BB0_46;
	bra.uni 	$L__BB0_25;
$L__BB0_38:
	setp.ne.s32 	%p40, %r105, 2;
	mov.u32 	%r289, %r278;
	@%p40 bra 	$L__BB0_39;
	bra.uni 	$L__BB0_40;
$L__BB0_39:
	mov.u32 	%r289, %r45;
$L__BB0_40:
	sub.s32 	%r291, 2, %r2;
	setp.eq.s32 	%p41, %r26, 2;
	mad.lo.s32 	%r227, %r289, %r101, %r33;
	mad.lo.s32 	%r228, %r227, %r103, %r283;
	cvt.s64.s32 	%rd59, %r228;
	add.s64 	%rd60, %rd2, %rd59;
	ld.global.u8 	%rs23, [%rd60];
	cvt.rn.f32.u16 	%f100, %rs23;
	fma.rn.f32 	%f111, %f11, %f100, %f111;
	@%p41 bra 	$L__BB0_45;
	ld.global.f32 	%f13, [%rd3+8];
	mov.u32 	%r290, %r282;
	@%p6 bra 	$L__BB0_44;
	setp.ne.s32 	%p43, %r105, 2;
	mov.u32 	%r290, %r279;
	@%p43 bra 	$L__BB0_43;
	bra.uni 	$L__BB0_44;
$L__BB0_43:
	mov.u32 	%r290, %r45;
$L__BB0_44:
	mad.lo.s32 	%r229, %r290, %r101, %r34;
	mad.lo.s32 	%r230, %r229, %r103, %r283;
	cvt.s64.s32 	%rd61, %r230;
	add.s64 	%rd62, %rd2, %rd61;
	ld.global.u8 	%rs24, [%rd62];
	cvt.rn.f32.u16 	%f101, %rs24;
	fma.rn.f32 	%f111, %f13, %f101, %f111;
	mov.u32 	%r291, %r31;
$L__BB0_45:
	setp.lt.u32 	%p44, %r25, 3;
	@%p44 bra 	$L__BB0_46;
	bra.uni 	$L__BB0_25;
$L__BB0_46:
	min.f32 	%f106, %f111, 0f437F0000;
	max.f32 	%f107, %f106, 0f00000000;
	cvt.rzi.u32.f32 	%r251, %f107;
	add.s32 	%r252, %r44, %r1;
	mad.lo.s32 	%r253, %r252, %r103, %r283;
	cvt.s64.s32 	%rd72, %r253;
	add.s64 	%rd73, %rd1, %rd72;
	st.global.u8 	[%rd73], %r251;
	add.s32 	%r283, %r283, 1;
	setp.eq.s32 	%p54, %r283, %r103;
	@%p54 bra 	$L__BB0_47;
	bra.uni 	$L__BB0_19;
$L__BB0_47:
	add.s32 	%r254, %r274, 1;
	setp.eq.s32 	%p55, %r254, %r102;
	selp.b32 	%r274, 0, %r254, %p55;
	add.s32 	%r255, %r275, 1;
	setp.eq.s32 	%p56, %r255, %r102;
	selp.b32 	%r275, 0, %r255, %p56;
	add.s32 	%r256, %r276, 1;
	setp.eq.s32 	%p57, %r256, %r102;
	selp.b32 	%r276, 0, %r256, %p57;
	add.s32 	%r257, %r277, 1;
	setp.eq.s32 	%p58, %r257, %r102;
	selp.b32 	%r277, 0, %r257, %p58;
	add.s32 	%r258, %r278, 1;
	setp.eq.s32 	%p59, %r258, %r102;
	selp.b32 	%r278, 0, %r258, %p59;
	add.s32 	%r259, %r279, 1;
	setp.eq.s32 	%p60, %r259, %r102;
	selp.b32 	%r279, 0, %r259, %p60;
	add.s32 	%r260, %r280, 1;
	setp.eq.s32 	%p61, %r260, %r102;
	selp.b32 	%r280, 0, %r260, %p61;
	add.s32 	%r261, %r281, 1;
	setp.eq.s32 	%p62, %r261, %r102;
	selp.b32 	%r281, 0, %r261, %p62;
	add.s32 	%r282, %r282, 1;
	setp.ne.s32 	%p63, %r282, %r102;
	@%p63 bra 	$L__BB0_18;
$L__BB0_48:
	ret;
$L__BB0_49:
	setp.eq.s32 	%p32, %r26, 0;
	mov.f32 	%f111, 0f00000000;
	@%p32 bra 	$L__BB0_53;
	setp.eq.s32 	%p33, %r26, 1;
	ld.global.f32 	%f79, [%rd3];
	mul.lo.s32 	%r61, %r45, %r101;
	add.s32 	%r197, %r61, %r32;
	mad.lo.s32 	%r198, %r197, %r103, %r283;
	cvt.s64.s32 	%rd41, %r198;
	add.s64 	%rd42, %rd2, %rd41;
	ld.global.u8 	%rs15, [%rd42];
	cvt.rn.f32.u16 	%f80, %rs15;
	fma.rn.f32 	%f111, %f79, %f80, 0f00000000;
	mov.u32 	%r291, %r28;
	@%p33 bra 	$L__BB0_53;
	sub.s32 	%r291, 2, %r2;
	setp.eq.s32 	%p34, %r26, 2;
	ld.global.f32 	%f81, [%rd3+4];
	add.s32 	%r199, %r61, %r33;
	mad.lo.s32 	%r200, %r199, %r103, %r283;
	cvt.s64.s32 	%rd43, %r200;
	add.s64 	%rd44, %rd2, %rd43;
	ld.global.u8 	%rs16, [%rd44];
	cvt.rn.f32.u16 	%f82, %rs16;
	fma.rn.f32 	%f111, %f81, %f82, %f111;
	@%p34 bra 	$L__BB0_53;
	ld.global.f32 	%f83, [%rd3+8];
	add.s32 	%r201, %r61, %r34;
	mad.lo.s32 	%r202, %r201, %r103, %r283;
	cvt.s64.s32 	%rd45, %r202;
	add.s64 	%rd46, %rd2, %rd45;
	ld.global.u8 	%rs17, [%rd46];
	cvt.rn.f32.u16 	%f84, %rs17;
	fma.rn.f32 	%f111, %f83, %f84, %f111;
	mov.u32 	%r291, %r31;
$L__BB0_53:
	setp.lt.u32 	%p35, %r25, 3;
	@%p35 bra 	$L__BB0_46;
	mul.lo.s32 	%r64, %r45, %r101;
$L__BB0_55:
	add.s32 	%r203, %r291, %r1;
	add.s32 	%r204, %r291, %r2;
	mul.wide.s32 	%rd47, %r204, 4;
	add.s64 	%rd48, %rd3, %rd47;
	ld.global.f32 	%f85, [%rd48];
	min.s32 	%r205, %r203, %r4;
	max.s32 	%r206, %r205, 0;
	add.s32 	%r207, %r64, %r206;
	mad.lo.s32 	%r208, %r207, %r103, %r283;
	cvt.s64.s32 	%rd49, %r208;
	add.s64 	%rd50, %rd2, %rd49;
	ld.global.u8 	%rs18, [%rd50];
	cvt.rn.f32.u16 	%f86, %rs18;
	fma.rn.f32 	%f87, %f85, %f86, %f111;
	add.s32 	%r209, %r203, 1;
	ld.global.f32 	%f88, [%rd48+4];
	min.s32 	%r210, %r209, %r4;
	max.s32 	%r211, %r210, 0;
	add.s32 	%r212, %r64, %r211;
	mad.lo.s32 	%r213, %r212, %r103, %r283;
	cvt.s64.s32 	%rd51, %r213;
	add.s64 	%rd52, %rd2, %rd51;
	ld.global.u8 	%rs19, [%rd52];
	cvt.rn.f32.u16 	%f89, %rs19;
	fma.rn.f32 	%f90, %f88, %f89, %f87;
	add.s32 	%r214, %r203, 2;
	ld.global.f32 	%f91, [%rd48+8];
	min.s32 	%r215, %r214, %r4;
	max.s32 	%r216, %r215, 0;
	add.s32 	%r217, %r64, %r216;
	mad.lo.s32 	%r218, %r217, %r103, %r283;
	cvt.s64.s32 	%rd53, %r218;
	add.s64 	%rd54, %rd2, %rd53;
	ld.global.u8 	%rs20, [%rd54];
	cvt.rn.f32.u16 	%f92, %rs20;
	fma.rn.f32 	%f93, %f91, %f92, %f90;
	add.s32 	%r219, %r291, 3;
	add.s32 	%r220, %r203, 3;
	ld.global.f32 	%f94, [%rd48+12];
	min.s32 	%r221, %r220, %r4;
	max.s32 	%r222, %r221, 0;
	add.s32 	%r223, %r64, %r222;
	mad.lo.s32 	%r224, %r223, %r103, %r283;
	cvt.s64.s32 	%rd55, %r224;
	add.s64 	%rd56, %rd2, %rd55;
	ld.global.u8 	%rs21, [%rd56];
	cvt.rn.f32.u16 	%f95, %rs21;
	fma.rn.f32 	%f111, %f94, %f95, %f93;
	add.s32 	%r291, %r291, 4;
	setp.eq.s32 	%p36, %r219, %r24;
	@%p36 bra 	$L__BB0_46;
	bra.uni 	$L__BB0_55;
$L__BB0_56:
	setp.eq.s32 	%p13, %r26, 0;
	mov.f32 	%f111, 0f00000000;
	@%p13 bra 	$L__BB0_60;
	setp.lt.s32 	%p14, %r27, %r101;
	setp.lt.s32 	%p15, %r27, 0;
	setp.eq.s32 	%p16, %r26, 1;
	ld.global.f32 	%f67, [%rd3];
	not.b32 	%r161, %r27;
	add.s32 	%r162, %r3, %r161;
	selp.b32 	%r163, %r27, %r162, %p14;
	selp.b32 	%r164, %r161, %r163, %p15;
	add.s32 	%r165, %r44, %r164;
	mad.lo.s32 	%r166, %r165, %r103, %r283;
	cvt.s64.s32 	%rd26, %r166;
	add.s64 	%rd27, %rd2, %rd26;
	ld.global.u8 	%rs8, [%rd27];
	cvt.rn.f32.u16 	%f68, %rs8;
	fma.rn.f32 	%f111, %f67, %f68, 0f00000000;
	mov.u32 	%r291, %r28;
	@%p16 bra 	$L__BB0_60;
	sub.s32 	%r291, 2, %r2;
	setp.lt.s32 	%p17, %r29, %r101;
	setp.lt.s32 	%p18, %r29, 0;
	setp.eq.s32 	%p19, %r26, 2;
	ld.global.f32 	%f69, [%rd3+4];
	not.b32 	%r167, %r27;
	add.s32 	%r168, %r3, %r167;
	add.s32 	%r169, %r168, -1;
	selp.b32 	%r170, %r29, %r169, %p17;
	not.b32 	%r171, %r29;
	selp.b32 	%r172, %r171, %r170, %p18;
	add.s32 	%r173, %r44, %r172;
	mad.lo.s32 	%r174, %r173, %r103, %r283;
	cvt.s64.s32 	%rd28, %r174;
	add.s64 	%rd29, %rd2, %rd28;
	ld.global.u8 	%rs9, [%rd29];
	cvt.rn.f32.u16 	%f70, %rs9;
	fma.rn.f32 	%f111, %f69, %f70, %f111;
	@%p19 bra 	$L__BB0_60;
	setp.lt.s32 	%p20, %r30, %r101;
	setp.lt.s32 	%p21, %r30, 0;
	ld.global.f32 	%f71, [%rd3+8];
	not.b32 	%r175, %r27;
	add.s32 	%r176, %r3, %r175;
	add.s32 	%r177, %r176, -2;
	selp.b32 	%r178, %r30, %r177, %p20;
	sub.s32 	%r179, -2, %r29;
	selp.b32 	%r180, %r179, %r178, %p21;
	add.s32 	%r181, %r44, %r180;
	mad.lo.s32 	%r182, %r181, %r103, %r283;
	cvt.s64.s32 	%rd30, %r182;
	add.s64 	%rd31, %rd2, %rd30;
	ld.global.u8 	%rs10, [%rd31];
	cvt.rn.f32.u16 	%f72, %rs10;
	fma.rn.f32 	%f111, %f71, %f72, %f111;
	mov.u32 	%r291, %r31;
$L__BB0_60:
	setp.lt.u32 	%p22, %r25, 3;
	@%p22 bra 	$L__BB0_46;
$L__BB0_61:
	mov.u32 	%r69, %r291;
	add.s32 	%r70, %r69, %r1;
	add.s32 	%r183, %r69, %r2;
	mul.wide.s32 	%rd32, %r183, 4;
	add.s64 	%rd6, %rd3, %rd32;
	ld.global.f32 	%f31, [%rd6];
	setp.lt.s32 	%p23, %r70, 0;
	@%p23 bra 	$L__BB0_64;
	setp.lt.s32 	%p24, %r70, %r101;
	mov.u32 	%r296, %r70;
	@%p24 bra 	$L__BB0_65;
	not.b32 	%r184, %r70;
	add.s32 	%r296, %r3, %r184;
	bra.uni 	$L__BB0_65;
$L__BB0_64:
	not.b32 	%r296, %r70;
$L__BB0_65:
	add.s32 	%r185, %r44, %r296;
	mad.lo.s32 	%r186, %r185, %r103, %r283;
	cvt.s64.s32 	%rd33, %r186;
	add.s64 	%rd34, %rd2, %rd33;
	ld.global.u8 	%rs11, [%rd34];
	cvt.rn.f32.u16 	%f73, %rs11;
	fma.rn.f32 	%f32, %f31, %f73, %f111;
	add.s32 	%r297, %r70, 1;
	ld.global.f32 	%f33, [%rd6+4];
	setp.lt.s32 	%p25, %r297, 0;
	@%p25 bra 	$L__BB0_68;
	setp.lt.s32 	%p26, %r297, %r101;
	@%p26 bra 	$L__BB0_69;
	sub.s32 	%r187, %r3, %r70;
	add.s32 	%r297, %r187, -2;
	bra.uni 	$L__BB0_69;
$L__BB0_68:
	sub.s32 	%r297, -2, %r70;
$L__BB0_69:
	add.s32 	%r188, %r44, %r297;
	mad.lo.s32 	%r189, %r188, %r103, %r283;
	cvt.s64.s32 	%rd35, %r189;
	add.s64 	%rd36, %rd2, %rd35;
	ld.global.u8 	%rs12, [%rd36];
	cvt.rn.f32.u16 	%f74, %rs12;
	fma.rn.f32 	%f34, %f33, %f74, %f32;
	add.s32 	%r298, %r70, 2;
	ld.global.f32 	%f35, [%rd6+8];
	setp.lt.s32 	%p27, %r298, 0;
	@%p27 bra 	$L__BB0_72;
	setp.lt.s32 	%p28, %r298, %r101;
	@%p28 bra 	$L__BB0_73;
	sub.s32 	%r190, %r3, %r70;
	add.s32 	%r298, %r190, -3;
	bra.uni 	$L__BB0_73;
$L__BB0_72:
	sub.s32 	%r298, -3, %r70;
$L__BB0_73:
	add.s32 	%r191, %r44, %r298;
	mad.lo.s32 	%r192, %r191, %r103, %r283;
	cvt.s64.s32 	%rd37, %r192;
	add.s64 	%rd38, %rd2, %rd37;
	ld.global.u8 	%rs13, [%rd38];
	cvt.rn.f32.u16 	%f75, %rs13;
	fma.rn.f32 	%f36, %f35, %f75, %f34;
	add.s32 	%r299, %r70, 3;
	ld.global.f32 	%f37, [%rd6+12];
	setp.lt.s32 	%p29, %r299, 0;
	@%p29 bra 	$L__BB0_76;
	setp.lt.s32 	%p30, %r299, %r101;
	@%p30 bra 	$L__BB0_77;
	sub.s32 	%r193, %r3, %r70;
	add.s32 	%r299, %r193, -4;
	bra.uni 	$L__BB0_77;
$L__BB0_76:
	sub.s32 	%r299, -4, %r70;
$L__BB0_77:
	add.s32 	%r194, %r44, %r299;
	mad.lo.s32 	%r195, %r194, %r103, %r283;
	cvt.s64.s32 	%rd39, %r195;
	add.s64 	%rd40, %rd2, %rd39;
	ld.global.u8 	%rs14, [%rd40];
	cvt.rn.f32.u16 	%f76, %rs14;
	fma.rn.f32 	%f111, %f37, %f76, %f36;
	add.s32 	%r291, %r69, 4;
	add.s32 	%r196, %r69, 3;
	setp.eq.s32 	%p31, %r196, %r24;
	@%p31 bra 	$L__BB0_46;
	bra.uni 	$L__BB0_61;
$L__BB0_78:
	setp.eq.s32 	%p8, %r26, 0;
	mov.f32 	%f111, 0f00000000;
	@%p8 bra 	$L__BB0_82;
	setp.eq.s32 	%p9, %r26, 1;
	ld.global.f32 	%f48, [%rd3];
	rem.s32 	%r119, %r27, %r101;
	add.s32 	%r120, %r119, %r101;
	rem.s32 	%r121, %r120, %r101;
	mul.lo.s32 	%r87, %r280, %r101;
	add.s32 	%r122, %r87, %r121;
	mad.lo.s32 	%r123, %r122, %r103, %r283;
	cvt.s64.s32 	%rd10, %r123;
	add.s64 	%rd11, %rd2, %rd10;
	ld.global.u8 	%rs1, [%rd11];
	cvt.rn.f32.u16 	%f49, %rs1;
	fma.rn.f32 	%f111, %f48, %f49, 0f00000000;
	mov.u32 	%r291, %r28;
	@%p9 bra 	$L__BB0_82;
	sub.s32 	%r291, 2, %r2;
	setp.eq.s32 	%p10, %r26, 2;
	ld.global.f32 	%f50, [%rd3+4];
	rem.s32 	%r124, %r29, %r101;
	add.s32 	%r125, %r124, %r101;
	rem.s32 	%r126, %r125, %r101;
	add.s32 	%r127, %r87, %r126;
	mad.lo.s32 	%r128, %r127, %r103, %r283;
	cvt.s64.s32 	%rd12, %r128;
	add.s64 	%rd13, %rd2, %rd12;
	ld.global.u8 	%rs2, [%rd13];
	cvt.rn.f32.u16 	%f51, %rs2;
	fma.rn.f32 	%f111, %f50, %f51, %f111;
	@%p10 bra 	$L__BB0_82;
	ld.global.f32 	%f52, [%rd3+8];
	rem.s32 	%r129, %r30, %r101;
	add.s32 	%r130, %r129, %r101;
	rem.s32 	%r131, %r130, %r101;
	add.s32 	%r132, %r87, %r131;
	mad.lo.s32 	%r133, %r132, %r103, %r283;
	cvt.s64.s32 	%rd14, %r133;
	add.s64 	%rd15, %rd2, %rd14;
	ld.global.u8 	%rs3, [%rd15];
	cvt.rn.f32.u16 	%f53, %rs3;
	fma.rn.f32 	%f111, %f52, %f53, %f111;
	mov.u32 	%r291, %r31;
$L__BB0_82:
	setp.lt.u32 	%p11, %r25, 3;
	@%p11 bra 	$L__BB0_46;
$L__BB0_83:
	add.s32 	%r134, %r291, %r1;
	add.s32 	%r135, %r291, %r2;
	mul.wide.s32 	%rd16, %r135, 4;
	add.s64 	%rd17, %rd3, %rd16;
	ld.global.f32 	%f54, [%rd17];
	rem.s32 	%r136, %r134, %r101;
	add.s32 	%r137, %r136, %r101;
	rem.s32 	%r138, %r137, %r101;
	mul.lo.s32 	%r139, %r281, %r101;
	add.s32 	%r140, %r139, %r138;
	mad.lo.s32 	%r141, %r140, %r103, %r283;
	cvt.s64.s32 	%rd18, %r141;
	add.s64 	%rd19, %rd2, %rd18;
	ld.global.u8 	%rs4, [%rd19];
	cvt.rn.f32.u16 	%f55, %rs4;
	fma.rn.f32 	%f56, %f54, %f55, %f111;
	add.s32 	%r142, %r134, 1;
	ld.global.f32 	%f57, [%rd17+4];
	rem.s32 	%r143, %r142, %r101;
	add.s32 	%r144, %r143, %r101;
	rem.s32 	%r145, %r144, %r101;
	add.s32 	%r146, %r139, %r145;
	mad.lo.s32 	%r147, %r146, %r103, %r283;
	cvt.s64.s32 	%rd20, %r147;
	add.s64 	%rd21, %rd2, %rd20;
	ld.global.u8 	%rs5, [%rd21];
	cvt.rn.f32.u16 	%f58, %rs5;
	fma.rn.f32 	%f59, %f57, %f58, %f56;
	add.s32 	%r148, %r134, 2;
	ld.global.f32 	%f60, [%rd17+8];
	rem.s32 	%r149, %r148, %r101;
	add.s32 	%r150, %r149, %r101;
	rem.s32 	%r151, %r150, %r101;
	add.s32 	%r152, %r139, %r151;
	mad.lo.s32 	%r153, %r152, %r103, %r283;
	cvt.s64.s32 	%rd22, %r153;
	add.s64 	%rd23, %rd2, %rd22;
	ld.global.u8 	%rs6, [%rd23];
	cvt.rn.f32.u16 	%f61, %rs6;
	fma.rn.f32 	%f62, %f60, %f61, %f59;
	add.s32 	%r154, %r291, 3;
	add.s32 	%r155, %r134, 3;
	ld.global.f32 	%f63, [%rd17+12];
	rem.s32 	%r156, %r155, %r101;
	add.s32 	%r157, %r156, %r101;
	rem.s32 	%r158, %r157, %r101;
	add.s32 	%r159, %r139, %r158;
	mad.lo.s32 	%r160, %r159, %r103, %r283;
	cvt.s64.s32 	%rd24, %r160;
	add.s64 	%rd25, %rd2, %rd24;
	ld.global.u8 	%rs7, [%rd25];
	cvt.rn.f32.u16 	%f64, %rs7;
	fma.rn.f32 	%f111, %f63, %f64, %f62;
	add.s32 	%r291, %r291, 4;
	setp.eq.s32 	%p12, %r154, %r24;
	@%p12 bra 	$L__BB0_46;
	bra.uni 	$L__BB0_83;

}
	// .globl	_ZN3jrb14infrastructure4cuda23ApplyVerticalBlurKernelEPKhPhiiiPKfiNS1_10BorderModeE
.visible .entry _ZN3jrb14infrastructure4cuda23ApplyVerticalBlurKernelEPKhPhiiiPKfiNS1_10BorderModeE(
	.param .u64 .ptr .align 1 _ZN3jrb14infrastructure4cuda23ApplyVerticalBlurKernelEPKhPhiiiPKfiNS1_10BorderModeE_param_0,
	.param .u64 .ptr .align 1 _ZN3jrb14infrastructure4cuda23ApplyVerticalBlurKernelEPKhPhiiiPKfiNS1_10BorderModeE_param_1,
	.param .u32 _ZN3jrb14infrastructure4cuda23ApplyVerticalBlurKernelEPKhPhiiiPKfiNS1_10BorderModeE_param_2,
	.param .u32 _ZN3jrb14infrastructure4cuda23ApplyVerticalBlurKernelEPKhPhiiiPKfiNS1_10BorderModeE_param_3,
	.param .u32 _ZN3jrb14infrastructure4cuda23ApplyVerticalBlurKernelEPKhPhiiiPKfiNS1_10BorderModeE_param_4,
	.param .u64 .ptr .align 1 _ZN3jrb14infrastructure4cuda23ApplyVerticalBlurKernelEPKhPhiiiPKfiNS1_10BorderModeE_param_5,
	.param .u32 _ZN3jrb14infrastructure4cuda23ApplyVerticalBlurKernelEPKhPhiiiPKfiNS1_10BorderModeE_param_6,
	.param .u32 _ZN3jrb14infrastructure4cuda23ApplyVerticalBlurKernelEPKhPhiiiPKfiNS1_10BorderModeE_param_7
)
{
	.reg .pred 	%p<72>;
	.reg .b16 	%rs<33>;
	.reg .b32 	%r<298>;
	.reg .b32 	%f<121>;
	.reg .b64 	%rd<82>;

	ld.param.u64 	%rd7, [_ZN3jrb14infrastructure4cuda23ApplyVerticalBlurKernelEPKhPhiiiPKfiNS1_10BorderModeE_param_0];
	ld.param.u64 	%rd8, [_ZN3jrb14infrastructure4cuda23ApplyVerticalBlurKernelEPKhPhiiiPKfiNS1_10BorderModeE_param_1];
	ld.param.u32 	%r94, [_ZN3jrb14infrastructure4cuda23ApplyVerticalBlurKernelEPKhPhiiiPKfiNS1_10BorderModeE_param_2];
	ld.param.u32 	%r95, [_ZN3jrb14infrastructure4cuda23ApplyVerticalBlurKernelEPKhPhiiiPKfiNS1_10BorderModeE_param_3];
	ld.param.u32 	%r96, [_ZN3jrb14infrastructure4cuda23ApplyVerticalBlurKernelEPKhPhiiiPKfiNS1_10BorderModeE_param_4];
	ld.param.u64 	%rd9, [_ZN3jrb14infrastructure4cuda23ApplyVerticalBlurKernelEPKhPhiiiPKfiNS1_10BorderModeE_param_5];
	ld.param.u32 	%r97, [_ZN3jrb14infrastructure4cuda23ApplyVerticalBlurKernelEPKhPhiiiPKfiNS1_10BorderModeE_param_6];
	ld.param.u32 	%r98, [_ZN3jrb14infrastructure4cuda23ApplyVerticalBlurKernelEPKhPhiiiPKfiNS1_10BorderModeE_param_7];
	cvta.to.global.u64 	%rd1, %rd8;
	cvta.to.global.u64 	%rd2, %rd7;
	cvta.to.global.u64 	%rd3, %rd9;
	mov.u32 	%r99, %ctaid.y;
	mov.u32 	%r100, %ntid.y;
	mov.u32 	%r101, %tid.y;
	mad.lo.s32 	%r1, %r99, %r100, %r101;
	setp.ge.s32 	%p1, %r1, %r95;
	@%p1 bra 	$L__BB1_48;
	shr.u32 	%r102, %r97, 31;
	add.s32 	%r103, %r97, %r102;
	shr.s32 	%r2, %r103, 1;
	setp.lt.s32 	%p2, %r94, 1;
	@%p2 bra 	$L__BB1_48;
	mul.lo.s32 	%r3, %r94, %r1;
	setp.lt.s32 	%p3, %r96, 1;
	shl.b32 	%r4, %r95, 1;
	add.s32 	%r5, %r95, -1;
	@%p3 bra 	$L__BB1_48;
	setp.gt.s32 	%p4, %r97, -2;
	@%p4 bra 	$L__BB1_17;
	add.s32 	%r6, %r96, -1;
	and.b32  	%r7, %r96, 7;
	add.s32 	%r8, %r7, -1;
	and.b32  	%r9, %r96, 3;
	and.b32  	%r10, %r96, 2147483640;
	and.b32  	%r11, %r96, 1;
	neg.s32 	%r12, %r10;
	add.s64 	%rd4, %rd1, 3;
	mov.b32 	%r264, 0;
$L__BB1_5:
	setp.lt.u32 	%p64, %r6, 7;
	add.s32 	%r260, %r264, %r3;
	mul.lo.s32 	%r14, %r260, %r96;
	mov.b32 	%r268, 0;
	@%p64 bra 	$L__BB1_8;
	mov.u32 	%r265, %r14;
	mov.u32 	%r266, %r12;
$L__BB1_7:
	.pragma "nounroll";
	cvt.s64.s32 	%rd74, %r265;
	add.s64 	%rd75, %rd4, %rd74;
	mov.b16 	%rs29, 0;
	st.global.u8 	[%rd75+-3], %rs29;
	st.global.u8 	[%rd75+-2], %rs29;
	st.global.u8 	[%rd75+-1], %rs29;
	st.global.u8 	[%rd75], %rs29;
	st.global.u8 	[%rd75+1], %rs29;
	st.global.u8 	[%rd75+2], %rs29;
	st.global.u8 	[%rd75+3], %rs29;
	st.global.u8 	[%rd75+4], %rs29;
	add.s32 	%r266, %r266, 8;
	add.s32 	%r265, %r265, 8;
	setp.ne.s32 	%p65, %r266, 0;
	mov.u32 	%r268, %r10;
	@%p65 bra 	$L__BB1_7;
$L__BB1_8:
	setp.eq.s32 	%p66, %r7, 0;
	@%p66 bra 	$L__BB1_16;
	setp.lt.u32 	%p67, %r8, 3;
	@%p67 bra 	$L__BB1_11;
	add.s32 	%r261, %r268, %r14;
	cvt.s64.s32 	%rd76, %r261;
	add.s64 	%rd77, %rd1, %rd76;
	mov.b16 	%rs30, 0;
	st.global.u8 	[%rd77], %rs30;
	st.global.u8 	[%rd77+1], %rs30;
	st.global.u8 	[%rd77+2], %rs30;
	st.global.u8 	[%rd77+3], %rs30;
	add.s32 	%r268, %r268, 4;
$L__BB1_11:
	setp.eq.s32 	%p68, %r9, 0;
	@%p68 bra 	$L__BB1_16;
	setp.eq.s32 	%p69, %r9, 1;
	@%p69 bra 	$L__BB1_14;
	add.s32 	%r262, %r268, %r14;
	cvt.s64.s32 	%rd78, %r262;
	add.s64 	%rd79, %rd1, %rd78;
	mov.b16 	%rs31, 0;
	st.global.u8 	[%rd79], %rs31;
	st.global.u8 	[%rd79+1], %rs31;
	add.s32 	%r268, %r268, 2;
$L__BB1_14:
	setp.eq.s32 	%p70, %r11, 0;
	@%p70 bra 	$L__BB1_16;
	add.s32 	%r263, %r268, %r14;
	cvt.s64.s32 	%rd80, %r263;
	add.s64 	%rd81, %rd1, %rd80;
	mov.b16 	%rs32, 0;
	st.global.u8 	[%rd81], %rs32;
$L__BB1_16:
	add.s32 	%r264, %r264, 1;
	setp.eq.s32 	%p71, %r264, %r94;
	@%p71 bra 	$L__BB1_48;
	bra.uni 	$L__BB1_5;
$L__BB1_17:
	abs.s32 	%r25, %r2;
	add.s32 	%r26, %r2, %r25;
	add.s32 	%r105, %r26, 1;
	and.b32  	%r27, %r105, 3;
	sub.s32 	%r28, %r1, %r2;
	sub.s32 	%r29, 1, %r2;
	add.s32 	%r30, %r29, %r1;
	sub.s32 	%r31, 2, %r2;
	add.s32 	%r32, %r30, 1;
	sub.s32 	%r33, 3, %r2;
	min.s32 	%r106, %r28, %r5;
	max.s32 	%r107, %r106, 0;
	mul.lo.s32 	%r34, %r107, %r94;
	min.s32 	%r108, %r30, %r5;
	max.s32 	%r109, %r108, 0;
	mul.lo.s32 	%r35, %r109, %r94;
	min.s32 	%r110, %r32, %r5;
	max.s32 	%r111, %r110, 0;
	mul.lo.s32 	%r36, %r111, %r94;
	mov.b32 	%r270, 0;
	mov.u32 	%r271, %r270;
	mov.u32 	%r272, %r270;
	mov.u32 	%r273, %r270;
	mov.u32 	%r274, %r270;
	mov.u32 	%r275, %r270;
	mov.u32 	%r276, %r270;
	mov.u32 	%r277, %r270;
	mov.u32 	%r278, %r270;
$L__BB1_18:
	add.s32 	%r113, %r94, -1;
	min.s32 	%r114, %r278, %r113;
	max.s32 	%r46, %r114, 0;
	mov.b32 	%r279, 0;
$L__BB1_19:
	neg.s32 	%r287, %r2;
	setp.eq.s32 	%p5, %r98, 0;
	@%p5 bra 	$L__BB1_49;
	setp.eq.s32 	%p6, %r98, 1;
	@%p6 bra 	$L__BB1_55;
	setp.eq.s32 	%p7, %r98, 2;
	@%p7 bra 	$L__BB1_77;
	setp.eq.s32 	%p37, %r27, 0;
	mov.f32 	%f111, 0f00000000;
	@%p37 bra 	$L__BB1_45;
	setp.eq.s32 	%p38, %r27, 1;
	ld.global.f32 	%f98, [%rd3];
	add.s32 	%r220, %r34, %r46;
	mad.lo.s32 	%r221, %r220, %r96, %r279;
	cvt.u64.u32 	%rd57, %r221;
	add.s64 	%rd58, %rd2, %rd57;
	ld.global.u8 	%rs22, [%rd58];
	cvt.rn.f32.u16 	%f99, %rs22;
	fma.rn.f32 	%f111, %f98, %f99, 0f00000000;
	mov.u32 	%r287, %r29;
	@%p38 bra 	$L__BB1_45;
	ld.global.f32 	%f11, [%rd3+4];
	mov.u32 	%r285, %r278;
	@%p6 bra 	$L__BB1_40;
	bra.uni 	$L__BB1_38;
$L__BB1_25:
	mov.u32 	%r49, %r287;
	add.s32 	%r50, %r49, %r1;
	add.s32 	%r226, %r49, %r2;
	mul.wide.s32 	%rd63, %r226, 4;
	add.s64 	%rd5, %rd3, %rd63;
	ld.global.f32 	%f2, [%rd5];
	mov.u32 	%r281, %r278;
	@%p6 bra 	$L__BB1_28;
	setp.ne.s32 	%p46, %r98, 2;
	mov.u32 	%r281, %r270;
	@%p46 bra 	$L__BB1_27;
	bra.uni 	$L__BB1_28;
$L__BB1_27:
	mov.u32 	%r281, %r46;
$L__BB1_28:
	min.s32 	%r227, %r50, %r5;
	max.s32 	%r228, %r227, 0;
	mad.lo.s32 	%r229, %r228, %r94, %r281;
	mad.lo.s32 	%r230, %r229, %r96, %r279;
	cvt.s64.s32 	%rd64, %r230;
	add.s64 	%rd65, %rd2, %rd64;
	ld.global.u8 	%rs25, [%rd65];
	cvt.rn.f32.u16 	%f102, %rs25;
	fma.rn.f32 	%f3, %f2, %f102, %f111;
	ld.global.f32 	%f4, [%rd5+4];
	mov.u32 	%r282, %r278;
	@%p6 bra 	$L__BB1_31;
	setp.ne.s32 	%p48, %r98, 2;
	mov.u32 	%r282, %r271;
	@%p48 bra 	$L__BB1_30;
	bra.uni 	$L__BB1_31;
$L__BB1_30:
	mov.u32 	%r282, %r46;
$L__BB1_31:
	add.s32 	%r231, %r50, 1;
	min.s32 	%r232, %r231, %r5;
	max.s32 	%r233, %r232, 0;
	mad.lo.s32 	%r234, %r233, %r94, %r282;
	mad.lo.s32 	%r235, %r234, %r96, %r279;
	cvt.s64.s32 	%rd66, %r235;
	add.s64 	%rd67, %rd2, %rd66;
	ld.global.u8 	%rs26, [%rd67];
	cvt.rn.f32.u16 	%f103, %rs26;
	fma.rn.f32 	%f5, %f4, %f103, %f3;
	ld.global.f32 	%f6, [%rd5+8];
	mov.u32 	%r283, %r278;
	@%p6 bra 	$L__BB1_34;
	setp.ne.s32 	%p50, %r98, 2;
	mov.u32 	%r283, %r272;
	@%p50 bra 	$L__BB1_33;
	bra.uni 	$L__BB1_34;
$L__BB1_33:
	mov.u32 	%r283, %r46;
$L__BB1_34:
	add.s32 	%r236, %r50, 2;
	min.s32 	%r237, %r236, %r5;
	max.s32 	%r238, %r237, 0;
	mad.lo.s32 	%r239, %r238, %r94, %r283;
	mad.lo.s32 	%r240, %r239, %r96, %r279;
	cvt.s64.s32 	%rd68, %r240;
	add.s64 	%rd69, %rd2, %rd68;
	ld.global.u8 	%rs27, [%rd69];
	cvt.rn.f32.u16 	%f104, %rs27;
	fma.rn.f32 	%f7, %f6, %f104, %f5;
	ld.global.f32 	%f8, [%rd5+12];
	mov.u32 	%r284, %r278;
	@%p6 bra 	$L__BB1_37;
	setp.ne.s32 	%p52, %r98, 2;
	mov.u32 	%r284, %r273;
	@%p52 bra 	$L__BB1_36;
	bra.uni 	$L__BB1_37;
$L__BB1_36:
	mov.u32 	%r284, %r46;
$L__BB1_37:
	add.s32 	%r241, %r50, 3;
	min.s32 	%r242, %r241, %r5;
	max.s32 	%r243, %r242, 0;
	mad.lo.s32 	%r244, %r243, %r94, %r284;
	mad.lo.s32 	%r245, %r244, %r96, %r279;
	cvt.s64.s32 	%rd70, %r245;
	add.s64 	%rd71, %rd2, %rd70;
	ld.global.u8 	%rs28, [%rd71];
	cvt.rn.f32.u16 	%f105, %rs28;
	fma.rn.f32 	%f111, %f8, %f105, %f7;
	add.s32 	%r287, %r49, 4;
	add.s32 	%r246, %r49, 3;
	setp.eq.s32 	%p53, %r246, %r25;
	@%p53 bra 	$L__BB1_46;
	bra.uni 	$L__BB1_25;
$L__BB1_38:
	setp.ne.s32 	%p40, %r98, 2;
	mov.u32 	%r285, %r274;
	@%p40 bra 	$L__BB1_39;
	bra.uni 	$L__BB1_40;
$L__BB1_39:
	mov.u32 	%r285, %r46;
$L__BB1_40:
	setp.eq.s32 	%p41, %r27, 2;
	add.s32 	%r222, %r35, %r285;
	mad.lo.s32 	%r223, %r222, %r96, %r279;
	cvt.s64.s32 	%rd59, %r223;
	add.s64 	%rd60, %rd2, %rd59;
	ld.global.u8 	%rs23, [%rd60];
	cvt.rn.f32.u16 	%f100, %rs23;
	fma.rn.f32 	%f111, %f11, %f100, %f111;
	mov.u32 	%r287, %r31;
	@%p41 bra 	$L__BB1_45;
	ld.global.f32 	%f13, [%rd3+8];
	mov.u32 	%r286, %r278;
	@%p6 bra 	$L__BB1_44;
	setp.ne.s32 	%p43, %r98, 2;
	mov.u32 	%r286, %r275;
	@%p43 bra 	$L__BB1_43;
	bra.uni 	$L__BB1_44;
$L__BB1_43:
	mov.u32 	%r286, %r46;
$L__BB1_44:
	add.s32 	%r224, %r36, %r286;
	mad.lo.s32 	%r225, %r224, %r96, %r279;
	cvt.s64.s32 	%rd61, %r225;
	add.s64 	%rd62, %rd2, %rd61;
	ld.global.u8 	%rs24, [%rd62];
	cvt.rn.f32.u16 	%f101, %rs24;
	fma.rn.f32 	%f111, %f13, %f101, %f111;
	mov.u32 	%r287, %r33;
$L__BB1_45:
	setp.lt.u32 	%p44, %r26, 3;
	@%p44 bra 	$L__BB1_46;
	bra.uni 	$L__BB1_25;
$L__BB1_46:
	min.f32 	%f106, %f111, 0f437F0000;
	max.f32 	%f107, %f106, 0f00000000;
	cvt.rzi.u32.f32 	%r247, %f107;
	add.s32 	%r248, %r278, %r3;
	mad.lo.s32 	%r249, %r248, %r96, %r279;
	cvt.s64.s32 	%rd72, %r249;
	add.s64 	%rd73, %rd1, %rd72;
	st.global.u8 	[%rd73], %r247;
	add.s32 	%r279, %r279, 1;
	setp.eq.s32 	%p54, %r279, %r96;
	@%p54 bra 	$L__BB1_47;
	bra.uni 	$L__BB1_19;
$L__BB1_47:
	add.s32 	%r250, %r270, 1;
	setp.eq.s32 	%p55, %r250, %r94;
	selp.b32 	%r270, 0, %r250, %p55;
	add.s32 	%r251, %r271, 1;
	setp.eq.s32 	%p56, %r251, %r94;
	selp.b32 	%r271, 0, %r251, %p56;
	add.s32 	%r252, %r272, 1;
	setp.eq.s32 	%p57, %r252, %r94;
	selp.b32 	%r272, 0, %r252, %p57;
	add.s32 	%r253, %r273, 1;
	setp.eq.s32 	%p58, %r253, %r94;
	selp.b32 	%r273, 0, %r253, %p58;
	add.s32 	%r254, %r274, 1;
	setp.eq.s32 	%p59, %r254, %r94;
	selp.b32 	%r274, 0, %r254, %p59;
	add.s32 	%r255, %r275, 1;
	setp.eq.s32 	%p60, %r255, %r94;
	selp.b32 	%r275, 0, %r255, %p60;
	add.s32 	%r256, %r276, 1;
	setp.eq.s32 	%p61, %r256, %r94;
	selp.b32 	%r276, 0, %r256, %p61;
	add.s32 	%r257, %r277, 1;
	setp.eq.s32 	%p62, %r257, %r94;
	selp.b32 	%r277, 0, %r257, %p62;
	add.s32 	%r278, %r278, 1;
	setp.ne.s32 	%p63, %r278, %r94;
	@%p63 bra 	$L__BB1_18;
$L__BB1_48:
	ret;
$L__BB1_49:
	setp.eq.s32 	%p32, %r27, 0;
	mov.f32 	%f111, 0f00000000;
	@%p32 bra 	$L__BB1_53;
	setp.eq.s32 	%p33, %r27, 1;
	ld.global.f32 	%f79, [%rd3];
	add.s32 	%r192, %r34, %r46;
	mad.lo.s32 	%r193, %r192, %r96, %r279;
	cvt.u64.u32 	%rd41, %r193;
	add.s64 	%rd42, %rd2, %rd41;
	ld.global.u8 	%rs15, [%rd42];
	cvt.rn.f32.u16 	%f80, %rs15;
	fma.rn.f32 	%f111, %f79, %f80, 0f00000000;
	mov.u32 	%r287, %r29;
	@%p33 bra 	$L__BB1_53;
	setp.eq.s32 	%p34, %r27, 2;
	ld.global.f32 	%f81, [%rd3+4];
	add.s32 	%r194, %r35, %r46;
	mad.lo.s32 	%r195, %r194, %r96, %r279;
	cvt.u64.u32 	%rd43, %r195;
	add.s64 	%rd44, %rd2, %rd43;
	ld.global.u8 	%rs16, [%rd44];
	cvt.rn.f32.u16 	%f82, %rs16;
	fma.rn.f32 	%f111, %f81, %f82, %f111;
	mov.u32 	%r287, %r31;
	@%p34 bra 	$L__BB1_53;
	ld.global.f32 	%f83, [%rd3+8];
	add.s32 	%r196, %r36, %r46;
	mad.lo.s32 	%r197, %r196, %r96, %r279;
	cvt.u64.u32 	%rd45, %r197;
	add.s64 	%rd46, %rd2, %rd45;
	ld.global.u8 	%rs17, [%rd46];
	cvt.rn.f32.u16 	%f84, %rs17;
	fma.rn.f32 	%f111, %f83, %f84, %f111;
	mov.u32 	%r287, %r33;
$L__BB1_53:
	setp.lt.u32 	%p35, %r26, 3;
	@%p35 bra 	$L__BB1_46;
$L__BB1_54:
	add.s32 	%r198, %r287, %r1;
	add.s32 	%r199, %r287, %r2;
	mul.wide.s32 	%rd47, %r199, 4;
	add.s64 	%rd48, %rd3, %rd47;
	ld.global.f32 	%f85, [%rd48];
	min.s32 	%r200, %r198, %r5;
	max.s32 	%r201, %r200, 0;
	mad.lo.s32 	%r202, %r201, %r94, %r46;
	mad.lo.s32 	%r203, %r202, %r96, %r279;
	cvt.u64.u32 	%rd49, %r203;
	add.s64 	%rd50, %rd2, %rd49;
	ld.global.u8 	%rs18, [%rd50];
	cvt.rn.f32.u16 	%f86, %rs18;
	fma.rn.f32 	%f87, %f85, %f86, %f111;
	add.s32 	%r204, %r198, 1;
	ld.global.f32 	%f88, [%rd48+4];
	min.s32 	%r205, %r204, %r5;
	max.s32 	%r206, %r205, 0;
	mad.lo.s32 	%r207, %r206, %r94, %r46;
	mad.lo.s32 	%r208, %r207, %r96, %r279;
	cvt.u64.u32 	%rd51, %r208;
	add.s64 	%rd52, %rd2, %rd51;
	ld.global.u8 	%rs19, [%rd52];
	cvt.rn.f32.u16 	%f89, %rs19;
	fma.rn.f32 	%f90, %f88, %f89, %f87;
	add.s32 	%r209, %r198, 2;
	ld.global.f32 	%f91, [%rd48+8];
	min.s32 	%r210, %r209, %r5;
	max.s32 	%r211, %r210, 0;
	mad.lo.s32 	%r212, %r211, %r94, %r46;
	mad.lo.s32 	%r213, %r212, %r96, %r279;
	cvt.u64.u32 	%rd53, %r213;
	add.s64 	%rd54, %rd2, %rd53;
	ld.global.u8 	%rs20, [%rd54];
	cvt.rn.f32.u16 	%f92, %rs20;
	fma.rn.f32 	%f93, %f91, %f92, %f90;
	add.s32 	%r214, %r287, 3;
	add.s32 	%r215, %r198, 3;
	ld.global.f32 	%f94, [%rd48+12];
	min.s32 	%r216, %r215, %r5;
	max.s32 	%r217, %r216, 0;
	mad.lo.s32 	%r218, %r217, %r94, %r46;
	mad.lo.s32 	%r219, %r218, %r96, %r279;
	cvt.u64.u32 	%rd55, %r219;
	add.s64 	%rd56, %rd2, %rd55;
	ld.global.u8 	%rs21, [%rd56];
	cvt.rn.f32.u16 	%f95, %rs21;
	fma.rn.f32 	%f111, %f94, %f95, %f93;
	add.s32 	%r287, %r287, 4;
	setp.eq.s32 	%p36, %r214, %r25;
	@%p36 bra 	$L__BB1_46;
	bra.uni 	$L__BB1_54;
$L__BB1_55:
	setp.eq.s32 	%p13, %r27, 0;
	mov.f32 	%f111, 0f00000000;
	@%p13 bra 	$L__BB1_59;
	setp.lt.s32 	%p14, %r28, %r95;
	setp.lt.s32 	%p15, %r28, 0;
	setp.eq.s32 	%p16, %r27, 1;
	ld.global.f32 	%f67, [%rd3];
	not.b32 	%r156, %r28;
	add.s32 	%r157, %r4, %r156;
	selp.b32 	%r158, %r28, %r157, %p14;
	selp.b32 	%r159, %r156, %r158, %p15;
	mad.lo.s32 	%r160, %r159, %r94, %r278;
	mad.lo.s32 	%r161, %r160, %r96, %r279;
	cvt.s64.s32 	%rd26, %r161;
	add.s64 	%rd27, %rd2, %rd26;
	ld.global.u8 	%rs8, [%rd27];
	cvt.rn.f32.u16 	%f68, %rs8;
	fma.rn.f32 	%f111, %f67, %f68, 0f00000000;
	mov.u32 	%r287, %r29;
	@%p16 bra 	$L__BB1_59;
	setp.lt.s32 	%p17, %r30, %r95;
	setp.lt.s32 	%p18, %r30, 0;
	setp.eq.s32 	%p19, %r27, 2;
	ld.global.f32 	%f69, [%rd3+4];
	not.b32 	%r162, %r28;
	add.s32 	%r163, %r4, %r162;
	add.s32 	%r164, %r163, -1;
	selp.b32 	%r165, %r30, %r164, %p17;
	not.b32 	%r166, %r30;
	selp.b32 	%r167, %r166, %r165, %p18;
	mad.lo.s32 	%r168, %r167, %r94, %r278;
	mad.lo.s32 	%r169, %r168, %r96, %r279;
	cvt.s64.s32 	%rd28, %r169;
	add.s64 	%rd29, %rd2, %rd28;
	ld.global.u8 	%rs9, [%rd29];
	cvt.rn.f32.u16 	%f70, %rs9;
	fma.rn.f32 	%f111, %f69, %f70, %f111;
	mov.u32 	%r287, %r31;
	@%p19 bra 	$L__BB1_59;
	setp.lt.s32 	%p20, %r32, %r95;
	setp.lt.s32 	%p21, %r32, 0;
	ld.global.f32 	%f71, [%rd3+8];
	not.b32 	%r170, %r28;
	add.s32 	%r171, %r4, %r170;
	add.s32 	%r172, %r171, -2;
	selp.b32 	%r173, %r32, %r172, %p20;
	sub.s32 	%r174, -2, %r30;
	selp.b32 	%r175, %r174, %r173, %p21;
	mad.lo.s32 	%r176, %r175, %r94, %r278;
	mad.lo.s32 	%r177, %r176, %r96, %r279;
	cvt.s64.s32 	%rd30, %r177;
	add.s64 	%rd31, %rd2, %rd30;
	ld.global.u8 	%rs10, [%rd31];
	cvt.rn.f32.u16 	%f72, %rs10;
	fma.rn.f32 	%f111, %f71, %f72, %f111;
	mov.u32 	%r287, %r33;
$L__BB1_59:
	setp.lt.u32 	%p22, %r26, 3;
	@%p22 bra 	$L__BB1_46;
$L__BB1_60:
	mov.u32 	%r64, %r287;
	add.s32 	%r65, %r64, %r1;
	add.s32 	%r178, %r64, %r2;
	mul.wide.s32 	%rd32, %r178, 4;
	add.s64 	%rd6, %rd3, %rd32;
	ld.global.f32 	%f31, [%rd6];
	setp.lt.s32 	%p23, %r65, 0;
	@%p23 bra 	$L__BB1_63;
	setp.lt.s32 	%p24, %r65, %r95;
	mov.u32 	%r292, %r65;
	@%p24 bra 	$L__BB1_64;
	not.b32 	%r179, %r65;
	add.s32 	%r292, %r4, %r179;
	bra.uni 	$L__BB1_64;
$L__BB1_63:
	not.b32 	%r292, %r65;
$L__BB1_64:
	mad.lo.s32 	%r180, %r292, %r94, %r278;
	mad.lo.s32 	%r181, %r180, %r96, %r279;
	cvt.s64.s32 	%rd33, %r181;
	add.s64 	%rd34, %rd2, %rd33;
	ld.global.u8 	%rs11, [%rd34];
	cvt.rn.f32.u16 	%f73, %rs11;
	fma.rn.f32 	%f32, %f31, %f73, %f111;
	add.s32 	%r293, %r65, 1;
	ld.global.f32 	%f33, [%rd6+4];
	setp.lt.s32 	%p25, %r293, 0;
	@%p25 bra 	$L__BB1_67;
	setp.lt.s32 	%p26, %r293, %r95;
	@%p26 bra 	$L__BB1_68;
	sub.s32 	%r182, %r4, %r65;
	add.s32 	%r293, %r182, -2;
	bra.uni 	$L__BB1_68;
$L__BB1_67:
	sub.s32 	%r293, -2, %r65;
$L__BB1_68:
	mad.lo.s32 	%r183, %r293, %r94, %r278;
	mad.lo.s32 	%r184, %r183, %r96, %r279;
	cvt.s64.s32 	%rd35, %r184;
	add.s64 	%rd36, %rd2, %rd35;
	ld.global.u8 	%rs12, [%rd36];
	cvt.rn.f32.u16 	%f74, %rs12;
	fma.rn.f32 	%f34, %f33, %f74, %f32;
	add.s32 	%r294, %r65, 2;
	ld.global.f32 	%f35, [%rd6+8];
	setp.lt.s32 	%p27, %r294, 0;
	@%p27 bra 	$L__BB1_71;
	setp.lt.s32 	%p28, %r294, %r95;
	@%p28 bra 	$L__BB1_72;
	sub.s32 	%r185, %r4, %r65;
	add.s32 	%r294, %r185, -3;
	bra.uni 	$L__BB1_72;
$L__BB1_71:
	sub.s32 	%r294, -3, %r65;
$L__BB1_72:
	mad.lo.s32 	%r186, %r294, %r94, %r278;
	mad.lo.s32 	%r187, %r186, %r96, %r279;
	cvt.s64.s32 	%rd37, %r187;
	add.s64 	%rd38, %rd2, %rd37;
	ld.global.u8 	%rs13, [%rd38];
	cvt.rn.f32.u16 	%f75, %rs13;
	fma.rn.f32 	%f36, %f35, %f75, %f34;
	add.s32 	%r295, %r65, 3;
	ld.global.f32 	%f37, [%rd6+12];
	setp.lt.s32 	%p29, %r295, 0;
	@%p29 bra 	$L__BB1_75;
	setp.lt.s32 	%p30, %r295, %r95;
	@%p30 bra 	$L__BB1_76;
	sub.s32 	%r188, %r4, %r65;
	add.s32 	%r295, %r188, -4;
	bra.uni 	$L__BB1_76;
$L__BB1_75:
	sub.s32 	%r295, -4, %r65;
$L__BB1_76:
	mad.lo.s32 	%r189, %r295, %r94, %r278;
	mad.lo.s32 	%r190, %r189, %r96, %r279;
	cvt.s64.s32 	%rd39, %r190;
	add.s64 	%rd40, %rd2, %rd39;
	ld.global.u8 	%rs14, [%rd40];
	cvt.rn.f32.u16 	%f76, %rs14;
	fma.rn.f32 	%f111, %f37, %f76, %f36;
	add.s32 	%r287, %r64, 4;
	add.s32 	%r191, %r64, 3;
	setp.eq.s32 	%p31, %r191, %r25;
	@%p31 bra 	$L__BB1_46;
	bra.uni 	$L__BB1_60;
$L__BB1_77:
	setp.eq.s32 	%p8, %r27, 0;
	mov.f32 	%f111, 0f00000000;
	@%p8 bra 	$L__BB1_81;
	setp.eq.s32 	%p9, %r27, 1;
	ld.global.f32 	%f48, [%rd3];
	rem.s32 	%r115, %r28, %r95;
	add.s32 	%r116, %r115, %r95;
	rem.s32 	%r117, %r116, %r95;
	mad.lo.s32 	%r118, %r117, %r94, %r276;
	mad.lo.s32 	%r119, %r118, %r96, %r279;
	cvt.s64.s32 	%rd10, %r119;
	add.s64 	%rd11, %rd2, %rd10;
	ld.global.u8 	%rs1, [%rd11];
	cvt.rn.f32.u16 	%f49, %rs1;
	fma.rn.f32 	%f111, %f48, %f49, 0f00000000;
	mov.u32 	%r287, %r29;
	@%p9 bra 	$L__BB1_81;
	setp.eq.s32 	%p10, %r27, 2;
	ld.global.f32 	%f50, [%rd3+4];
	rem.s32 	%r120, %r30, %r95;
	add.s32 	%r121, %r120, %r95;
	rem.s32 	%r122, %r121, %r95;
	mad.lo.s32 	%r123, %r122, %r94, %r276;
	mad.lo.s32 	%r124, %r123, %r96, %r279;
	cvt.s64.s32 	%rd12, %r124;
	add.s64 	%rd13, %rd2, %rd12;
	ld.global.u8 	%rs2, [%rd13];
	cvt.rn.f32.u16 	%f51, %rs2;
	fma.rn.f32 	%f111, %f50, %f51, %f111;
	mov.u32 	%r287, %r31;
	@%p10 bra 	$L__BB1_81;
	ld.global.f32 	%f52, [%rd3+8];
	rem.s32 	%r125, %r32, %r95;
	add.s32 	%r126, %r125, %r95;
	rem.s32 	%r127, %r126, %r95;
	mad.lo.s32 	%r128, %r127, %r94, %r276;
	mad.lo.s32 	%r129, %r128, %r96, %r279;
	cvt.s64.s32 	%rd14, %r129;
	add.s64 	%rd15, %rd2, %rd14;
	ld.global.u8 	%rs3, [%rd15];
	cvt.rn.f32.u16 	%f53, %rs3;
	fma.rn.f32 	%f111, %f52, %f53, %f111;
	mov.u32 	%r287, %r33;
$L__BB1_81:
	setp.lt.u32 	%p11, %r26, 3;
	@%p11 bra 	$L__BB1_46;
$L__BB1_82:
	add.s32 	%r130, %r287, %r1;
	add.s32 	%r131, %r287, %r2;
	mul.wide.s32 	%rd16, %r131, 4;
	add.s64 	%rd17, %rd3, %rd16;
	ld.global.f32 	%f54, [%rd17];
	rem.s32 	%r132, %r130, %r95;
	add.s32 	%r133, %r132, %r95;
	rem.s32 	%r134, %r133, %r95;
	mad.lo.s32 	%r135, %r134, %r94, %r277;
	mad.lo.s32 	%r136, %r135, %r96, %r279;
	cvt.s64.s32 	%rd18, %r136;
	add.s64 	%rd19, %rd2, %rd18;
	ld.global.u8 	%rs4, [%rd19];
	cvt.rn.f32.u16 	%f55, %rs4;
	fma.rn.f32 	%f56, %f54, %f55, %f111;
	add.s32 	%r137, %r130, 1;
	ld.global.f32 	%f57, [%rd17+4];
	rem.s32 	%r138, %r137, %r95;
	add.s32 	%r139, %r138, %r95;
	rem.s32 	%r140, %r139, %r95;
	mad.lo.s32 	%r141, %r140, %r94, %r277;
	mad.lo.s32 	%r142, %r141, %r96, %r279;
	cvt.s64.s32 	%rd20, %r142;
	add.s64 	%rd21, %rd2, %rd20;
	ld.global.u8 	%rs5, [%rd21];
	cvt.rn.f32.u16 	%f58, %rs5;
	fma.rn.f32 	%f59, %f57, %f58, %f56;
	add.s32 	%r143, %r130, 2;
	ld.global.f32 	%f60, [%rd17+8];
	rem.s32 	%r144, %r143, %r95;
	add.s32 	%r145, %r144, %r95;
	rem.s32 	%r146, %r145, %r95;
	mad.lo.s32 	%r147, %r146, %r94, %r277;
	mad.lo.s32 	%r148, %r147, %r96, %r279;
	cvt.s64.s32 	%rd22, %r148;
	add.s64 	%rd23, %rd2, %rd22;
	ld.global.u8 	%rs6, [%rd23];
	cvt.rn.f32.u16 	%f61, %rs6;
	fma.rn.f32 	%f62, %f60, %f61, %f59;
	add.s32 	%r149, %r287, 3;
	add.s32 	%r150, %r130, 3;
	ld.global.f32 	%f63, [%rd17+12];
	rem.s32 	%r151, %r150, %r95;
	add.s32 	%r152, %r151, %r95;
	rem.s32 	%r153, %r152, %r95;
	mad.lo.s32 	%r154, %r153, %r94, %r277;
	mad.lo.s32 	%r155, %r154, %r96, %r279;
	cvt.s64.s32 	%rd24, %r155;
	add.s64 	%rd25, %rd2, %rd24;
	ld.global.u8 	%rs7, [%rd25];
	cvt.rn.f32.u16 	%f64, %rs7;
	fma.rn.f32 	%f111, %f63, %f64, %f62;
	add.s32 	%r287, %r287, 4;
	setp.eq.s32 	%p12, %r149, %r25;
	@%p12 bra 	$L__BB1_46;
	bra.uni 	$L__BB1_82;

}


// ===== COMPILED SASS (sm_100) =====

	.target	sm_100

	.elftype	@"ET_EXEC"


//--------------------- .note.nv.tkinfo           --------------------------
	.section	.note.nv.tkinfo,"",@"SHT_NOTE"
	.sectionflags	@"SHF_NOTE_NV_TKINFO"
	.tkinfo
        /*0018*/ 	.word	0x00000002
        /*0030*/ 	.string	""
        /*0030*/ 	.string	"ptxas"
        /*0030*/ 	.string	"Cuda compilation tools, release 13.0, V13.0.88"
        /*0030*/ 	.string	"Build cuda_13.0.r13.0/compiler.36424714_0"
        /*0030*/ 	.string	"-arch sm_100 -m 64 "



//--------------------- .note.nv.cuinfo           --------------------------
	.section	.note.nv.cuinfo,"",@"SHT_NOTE"
	.sectionflags	@"SHF_NOTE_NV_CUINFO"
        /*0018*/ 	.short	0x0002
        /*001a*/ 	.short	0x0064
        /*001c*/ 	.short	0x0082
	.zero		2


//--------------------- .nv.info                  --------------------------
	.section	.nv.info,"",@"SHT_CUDA_INFO"
	.align	4


	//----- nvinfo : EIATTR_REGCOUNT
	.align		4
        /*0000*/ 	.byte	0x04, 0x2f
        /*0002*/ 	.short	(.L_1 - .L_0)
	.align		4
.L_0:
        /*0004*/ 	.word	index@(_ZN3jrb14infrastructure4cuda25ApplyHorizontalBlurKernelEPKhPhiiiPKfiNS1_10BorderModeE)
        /*0008*/ 	.word	0x00000020


	//----- nvinfo : EIATTR_FRAME_SIZE
	.align		4
.L_1:
        /*000c*/ 	.byte	0x04, 0x11
        /*000e*/ 	.short	(.L_3 - .L_2)
	.align		4
.L_2:
        /*0010*/ 	.word	index@(_ZN3jrb14infrastructure4cuda25ApplyHorizontalBlurKernelEPKhPhiiiPKfiNS1_10BorderModeE)
        /*0014*/ 	.word	0x00000000


	//----- nvinfo : EIATTR_REGCOUNT
	.align		4
.L_3:
        /*0018*/ 	.byte	0x04, 0x2f
        /*001a*/ 	.short	(.L_5 - .L_4)
	.align		4
.L_4:
        /*001c*/ 	.word	index@(_ZN3jrb14infrastructure4cuda23ApplyVerticalBlurKernelEPKhPhiiiPKfiNS1_10BorderModeE)
        /*0020*/ 	.word	0x00000020


	//----- nvinfo : EIATTR_FRAME_SIZE
	.align		4
.L_5:
        /*0024*/ 	.byte	0x04, 0x11
        /*0026*/ 	.short	(.L_7 - .L_6)
	.align		4
.L_6:
        /*0028*/ 	.word	index@(_ZN3jrb14infrastructure4cuda23ApplyVerticalBlurKernelEPKhPhiiiPKfiNS1_10BorderModeE)
        /*002c*/ 	.word	0x00000000


	//----- nvinfo : EIATTR_MIN_STACK_SIZE
	.align		4
.L_7:
        /*0030*/ 	.byte	0x04, 0x12
        /*0032*/ 	.short	(.L_9 - .L_8)
	.align		4
.L_8:
        /*0034*/ 	.word	index@(_ZN3jrb14infrastructure4cuda23ApplyVerticalBlurKernelEPKhPhiiiPKfiNS1_10BorderModeE)
        /*0038*/ 	.word	0x00000000


	//----- nvinfo : EIATTR_MIN_STACK_SIZE
	.align		4
.L_9:
        /*003c*/ 	.byte	0x04, 0x12
        /*003e*/ 	.short	(.L_11 - .L_10)
	.align		4
.L_10:
        /*0040*/ 	.word	index@(_ZN3jrb14infrastructure4cuda25ApplyHorizontalBlurKernelEPKhPhiiiPKfiNS1_10BorderModeE)
        /*0044*/ 	.word	0x00000000
.L_11:


//--------------------- .nv.compat                --------------------------
	.section	.nv.compat,"",@"SHT_CUDA_COMPAT_INFO"
	.align	4
        /*0000*/ 	.byte	0x02, 0x09, 0x00, 0x00, 0x02, 0x02, 0x01, 0x00, 0x02, 0x05, 0x05, 0x00, 0x03, 0x07, 0x01, 0x01
        /*0010*/ 	.byte	0x02, 0x03, 0x00, 0x00, 0x02, 0x06, 0x01, 0x00, 0x04, 0x0b, 0x08, 0x00, 0x09, 0x00, 0x00, 0x00
        /*0020*/ 	.byte	0x00, 0x00, 0x00, 0x00


//--------------------- .nv.info._ZN3jrb14infrastructure4cuda23ApplyVerticalBlurKernelEPKhPhiiiPKfiNS1_10BorderModeE --------------------------
	.section	.nv.info._ZN3jrb14infrastructure4cuda23ApplyVerticalBlurKernelEPKhPhiiiPKfiNS1_10BorderModeE,"",@"SHT_CUDA_INFO"
	.sectionflags	@""
	.align	4


	//----- nvinfo : EIATTR_CUDA_API_VERSION
	.align		4
        /*0000*/ 	.byte	0x04, 0x37
        /*0002*/ 	.short	(.L_13 - .L_12)
.L_12:
        /*0004*/ 	.word	0x00000082


	//----- nvinfo : EIATTR_KPARAM_INFO
	.align		4
.L_13:
        /*0008*/ 	.byte	0x04, 0x17
        /*000a*/ 	.short	(.L_15 - .L_14)
.L_14:
        /*000c*/ 	.word	0x00000000
        /*0010*/ 	.short	0x0007
        /*0012*/ 	.short	0x002c
        /*0014*/ 	.byte	0x00, 0xf0, 0x11, 0x00


	//----- nvinfo : EIATTR_KPARAM_INFO
	.align		4
.L_15:
        /*0018*/ 	.byte	0x04, 0x17
        /*001a*/ 	.short	(.L_17 - .L_16)
.L_16:
        /*001c*/ 	.word	0x00000000
        /*0020*/ 	.short	0x0006
        /*0022*/ 	.short	0x0028
        /*0024*/ 	.byte	0x00, 0xf0, 0x11, 0x00


	//----- nvinfo : EIATTR_KPARAM_INFO
	.align		4
.L_17:
        /*0028*/ 	.byte	0x04, 0x17
        /*002a*/ 	.short	(.L_19 - .L_18)
.L_18:
        /*002c*/ 	.word	0x00000000
        /*0030*/ 	.short	0x0005
        /*0032*/ 	.short	0x0020
        /*0034*/ 	.byte	0x00, 0xf5, 0x21, 0x00


	//----- nvinfo : EIATTR_KPARAM_INFO
	.align		4
.L_19:
        /*0038*/ 	.byte	0x04, 0x17
        /*003a*/ 	.short	(.L_21 - .L_20)
.L_20:
        /*003c*/ 	.word	0x00000000
        /*0040*/ 	.short	0x0004
        /*0042*/ 	.short	0x0018
        /*0044*/ 	.byte	0x00, 0xf0, 0x11, 0x00


	//----- nvinfo : EIATTR_KPARAM_INFO
	.align		4
.L_21:
        /*0048*/ 	.byte	0x04, 0x17
        /*004a*/ 	.short	(.L_23 - .L_22)
.L_22:
        /*004c*/ 	.word	0x00000000
        /*0050*/ 	.short	0x0003
        /*0052*/ 	.short	0x0014
        /*0054*/ 	.byte	0x00, 0xf0, 0x11, 0x00


	//----- nvinfo : EIATTR_KPARAM_INFO
	.align		4
.L_23:
        /*0058*/ 	.byte	0x04, 0x17
        /*005a*/ 	.short	(.L_25 - .L_24)
.L_24:
        /*005c*/ 	.word	0x00000000
        /*0060*/ 	.short	0x0002
        /*0062*/ 	.short	0x0010
        /*0064*/ 	.byte	0x00, 0xf0, 0x11, 0x00


	//----- nvinfo : EIATTR_KPARAM_INFO
	.align		4
.L_25:
        /*0068*/ 	.byte	0x04, 0x17
        /*006a*/ 	.short	(.L_27 - .L_26)
.L_26:
        /*006c*/ 	.word	0x00000000
        /*0070*/ 	.short	0x0001
        /*0072*/ 	.short	0x0008
        /*0074*/ 	.byte	0x00, 0xf5, 0x21, 0x00


	//----- nvinfo : EIATTR_KPARAM_INFO
	.align		4
.L_27:
        /*0078*/ 	.byte	0x04, 0x17
        /*007a*/ 	.short	(.L_29 - .L_28)
.L_28:
        /*007c*/ 	.word	0x00000000
        /*0080*/ 	.short	0x0000
        /*0082*/ 	.short	0x0000
        /*0084*/ 	.byte	0x00, 0xf5, 0x21, 0x00


	//----- nvinfo : EIATTR_SPARSE_MMA_MASK
	.align		4
.L_29:
        /*0088*/ 	.byte	0x03, 0x50
        /*008a*/ 	.short	0x0000


	//----- nvinfo : EIATTR_MAXREG_COUNT
	.align		4
        /*008c*/ 	.byte	0x03, 0x1b
        /*008e*/ 	.short	0x00ff


	//----- nvinfo : EIATTR_MERCURY_ISA_VERSION
	.align		4
        /*0090*/ 	.byte	0x03, 0x5f
        /*0092*/ 	.short	0x0101


	//----- nvinfo : EIATTR_VRC_CTA_INIT_COUNT
	.align		4
        /*0094*/ 	.byte	0x02, 0x4a
	.zero		1
	.zero		1


	//----- nvinfo : EIATTR_EXIT_INSTR_OFFSETS
	.align		4
        /*0098*/ 	.byte	0x04, 0x1c
        /*009a*/ 	.short	(.L_31 - .L_30)


	//   ....[0]....
.L_30:
        /*009c*/ 	.word	0x00000070


	//   ....[1]....
        /*00a0*/ 	.word	0x000000a0


	//   ....[2]....
        /*00a4*/ 	.word	0x000000d0


	//   ....[3]....
        /*00a8*/ 	.word	0x00000560


	//   ....[4]....
        /*00ac*/ 	.word	0x00003220


	//----- nvinfo : EIATTR_CRS_STACK_SIZE
	.align		4
.L_31:
        /*00b0*/ 	.byte	0x04, 0x1e
        /*00b2*/ 	.short	(.L_33 - .L_32)
.L_32:
        /*00b4*/ 	.word	0x00000000


	//----- nvinfo : EIATTR_CBANK_PARAM_SIZE
	.align		4
.L_33:
        /*00b8*/ 	.byte	0x03, 0x19
        /*00ba*/ 	.short	0x0030


	//----- nvinfo : EIATTR_PARAM_CBANK
	.align		4
        /*00bc*/ 	.byte	0x04, 0x0a
        /*00be*/ 	.short	(.L_35 - .L_34)
	.align		4
.L_34:
        /*00c0*/ 	.word	index@(.nv.constant0._ZN3jrb14infrastructure4cuda23ApplyVerticalBlurKernelEPKhPhiiiPKfiNS1_10BorderModeE)
        /*00c4*/ 	.short	0x0380
        /*00c6*/ 	.short	0x0030


	//----- nvinfo : EIATTR_SW_WAR
	.align		4
.L_35:
        /*00c8*/ 	.byte	0x04, 0x36
        /*00ca*/ 	.short	(.L_37 - .L_36)
.L_36:
        /*00cc*/ 	.word	0x00000008
.L_37:


//--------------------- .nv.info._ZN3jrb14infrastructure4cuda25ApplyHorizontalBlurKernelEPKhPhiiiPKfiNS1_10BorderModeE --------------------------
	.section	.nv.info._ZN3jrb14infrastructure4cuda25ApplyHorizontalBlurKernelEPKhPhiiiPKfiNS1_10BorderModeE,"",@"SHT_CUDA_INFO"
	.sectionflags	@""
	.align	4


	//----- nvinfo : EIATTR_CUDA_API_VERSION
	.align		4
        /*0000*/ 	.byte	0x04, 0x37
        /*0002*/ 	.short	(.L_39 - .L_38)
.L_38:
        /*0004*/ 	.word	0x00000082


	//----- nvinfo : EIATTR_KPARAM_INFO
	.align		4
.L_39:
        /*0008*/ 	.byte	0x04, 0x17
        /*000a*/ 	.short	(.L_41 - .L_40)
.L_40:
        /*000c*/ 	.word	0x00000000
        /*0010*/ 	.short	0x0007
        /*0012*/ 	.short	0x002c
        /*0014*/ 	.byte	0x00, 0xf0, 0x11, 0x00


	//----- nvinfo : EIATTR_KPARAM_INFO
	.align		4
.L_41:
        /*0018*/ 	.byte	0x04, 0x17
        /*001a*/ 	.short	(.L_43 - .L_42)
.L_42:
        /*001c*/ 	.word	0x00000000
        /*0020*/ 	.short	0x0006
        /*0022*/ 	.short	0x0028
        /*0024*/ 	.byte	0x00, 0xf0, 0x11, 0x00


	//----- nvinfo : EIATTR_KPARAM_INFO
	.align		4
.L_43:
        /*0028*/ 	.byte	0x04, 0x17
        /*002a*/ 	.short	(.L_45 - .L_44)
.L_44:
        /*002c*/ 	.word	0x00000000
        /*0030*/ 	.short	0x0005
        /*0032*/ 	.short	0x0020
        /*0034*/ 	.byte	0x00, 0xf5, 0x21, 0x00


	//----- nvinfo : EIATTR_KPARAM_INFO
	.align		4
.L_45:
        /*0038*/ 	.byte	0x04, 0x17
        /*003a*/ 	.short	(.L_47 - .L_46)
.L_46:
        /*003c*/ 	.word	0x00000000
        /*0040*/ 	.short	0x0004
        /*0042*/ 	.short	0x0018
        /*0044*/ 	.byte	0x00, 0xf0, 0x11, 0x00


	//----- nvinfo : EIATTR_KPARAM_INFO
	.align		4
.L_47:
        /*0048*/ 	.byte	0x04, 0x17
        /*004a*/ 	.short	(.L_49 - .L_48)
.L_48:
        /*004c*/ 	.word	0x00000000
        /*0050*/ 	.short	0x0003
        /*0052*/ 	.short	0x0014
        /*0054*/ 	.byte	0x00, 0xf0, 0x11, 0x00


	//----- nvinfo : EIATTR_KPARAM_INFO
	.align		4
.L_49:
        /*0058*/ 	.byte	0x04, 0x17
        /*005a*/ 	.short	(.L_51 - .L_50)
.L_50:
        /*005c*/ 	.word	0x00000000
        /*0060*/ 	.short	0x0002
        /*0062*/ 	.short	0x0010
        /*0064*/ 	.byte	0x00, 0xf0, 0x11, 0x00


	//----- nvinfo : EIATTR_KPARAM_INFO
	.align		4
.L_51:
        /*0068*/ 	.byte	0x04, 0x17
        /*006a*/ 	.short	(.L_53 - .L_52)
.L_52:
        /*006c*/ 	.word	0x00000000
        /*0070*/ 	.short	0x0001
        /*0072*/ 	.short	0x0008
        /*0074*/ 	.byte	0x00, 0xf5, 0x21, 0x00


	//----- nvinfo : EIATTR_KPARAM_INFO
	.align		4
.L_53:
        /*0078*/ 	.byte	0x04, 0x17
        /*007a*/ 	.short	(.L_55 - .L_54)
.L_54:
        /*007c*/ 	.word	0x00000000
        /*0080*/ 	.short	0x0000
        /*0082*/ 	.short	0x0000
        /*0084*/ 	.byte	0x00, 0xf5, 0x21, 0x00


	//----- nvinfo : EIATTR_SPARSE_MMA_MASK
	.align		4
.L_55:
        /*0088*/ 	.byte	0x03, 0x50
        /*008a*/ 	.short	0x0000


	//----- nvinfo : EIATTR_MAXREG_COUNT
	.align		4
        /*008c*/ 	.byte	0x03, 0x1b
        /*008e*/ 	.short	0x00ff


	//----- nvinfo : EIATTR_MERCURY_ISA_VERSION
	.align		4
        /*0090*/ 	.byte	0x03, 0x5f
        /*0092*/ 	.short	0x0101


	//----- nvinfo : EIATTR_VRC_CTA_INIT_COUNT
	.align		4
        /*0094*/ 	.byte	0x02, 0x4a
	.zero		1
	.zero		1


	//----- nvinfo : EIATTR_EXIT_INSTR_OFFSETS
	.align		4
        /*0098*/ 	.byte	0x04, 0x1c
        /*009a*/ 	.short	(.L_57 - .L_56)


	//   ....[0]....
.L_56:
        /*009c*/ 	.word	0x00000070


	//   ....[1]....
        /*00a0*/ 	.word	0x000000a0


	//   ....[2]....
        /*00a4*/ 	.word	0x000000d0


	//   ....[3]....
        /*00a8*/ 	.word	0x00000570


	//   ....[4]....
        /*00ac*/ 	.word	0x00003240


	//----- nvinfo : EIATTR_CRS_STACK_SIZE
	.align		4
.L_57:
        /*00b0*/ 	.byte	0x04, 0x1e
        /*00b2*/ 	.short	(.L_59 - .L_58)
.L_58:
        /*00b4*/ 	.word	0x00000000


	//----- nvinfo : EIATTR_CBANK_PARAM_SIZE
	.align		4
.L_59:
        /*00b8*/ 	.byte	0x03, 0x19
        /*00ba*/ 	.short	0x0030


	//----- nvinfo : EIATTR_PARAM_CBANK
	.align		4
        /*00bc*/ 	.byte	0x04, 0x0a
        /*00be*/ 	.short	(.L_61 - .L_60)
	.align		4
.L_60:
        /*00c0*/ 	.word	index@(.nv.constant0._ZN3jrb14infrastructure4cuda25ApplyHorizontalBlurKernelEPKhPhiiiPKfiNS1_10BorderModeE)
        /*00c4*/ 	.short	0x0380
        /*00c6*/ 	.short	0x0030


	//----- nvinfo : EIATTR_SW_WAR
	.align		4
.L_61:
        /*00c8*/ 	.byte	0x04, 0x36
        /*00ca*/ 	.short	(.L_63 - .L_62)
.L_62:
        /*00cc*/ 	.word	0x00000008
.L_63:


//--------------------- .nv.callgraph             --------------------------
	.section	.nv.callgraph,"",@"SHT_CUDA_CALLGRAPH"
	.align	4
	.sectionentsize	8
	.align		4
        /*0000*/ 	.word	0x00000000
	.align		4
        /*0004*/ 	.word	0xffffffff
	.align		4
        /*0008*/ 	.word	0x00000000
	.align		4
        /*000c*/ 	.word	0xfffffffe
	.align		4
        /*0010*/ 	.word	0x00000000
	.align		4
        /*0014*/ 	.word	0xfffffffd
	.align		4
        /*0018*/ 	.word	0x00000000
	.align		4
        /*001c*/ 	.word	0xfffffffc


//--------------------- .text._ZN3jrb14infrastructure4cuda23ApplyVerticalBlurKernelEPKhPhiiiPKfiNS1_10BorderModeE --------------------------
	.section	.text._ZN3jrb14infrastructure4cuda23ApplyVerticalBlurKernelEPKhPhiiiPKfiNS1_10BorderModeE,"ax",@progbits
	.align	128
        .global         _ZN3jrb14infrastructure4cuda23ApplyVerticalBlurKernelEPKhPhiiiPKfiNS1_10BorderModeE
        .type           _ZN3jrb14infrastructure4cuda23ApplyVerticalBlurKernelEPKhPhiiiPKfiNS1_10BorderModeE,@function
        .size           _ZN3jrb14infrastructure4cuda23ApplyVerticalBlurKernelEPKhPhiiiPKfiNS1_10BorderModeE,(.L_x_68 - _ZN3jrb14infrastructure4cuda23ApplyVerticalBlurKernelEPKhPhiiiPKfiNS1_10BorderModeE)
        .other          _ZN3jrb14infrastructure4cuda23ApplyVerticalBlurKernelEPKhPhiiiPKfiNS1_10BorderModeE,@"STO_CUDA_ENTRY STV_DEFAULT"
_ZN3jrb14infrastructure4cuda23ApplyVerticalBlurKernelEPKhPhiiiPKfiNS1_10BorderModeE:
.text._ZN3jrb14infrastructure4cuda23ApplyVerticalBlurKernelEPKhPhiiiPKfiNS1_10BorderModeE:
[----:B------:R-:W-:Y:S01]  /*0000*/  LDC R1, c[0x0][0x37c] ;  /* 0x0000df00ff017b82 */ /* 0x000fe20000000800 */
[----:B------:R-:W0:Y:S07]  /*0010*/  S2R R3, SR_TID.Y ;  /* 0x0000000000037919 */ /* 0x000e2e0000002200 */
[----:B------:R-:W0:Y:S08]  /*0020*/  S2UR UR4, SR_CTAID.Y ;  /* 0x00000000000479c3 */ /* 0x000e300000002600 */
[----:B------:R-:W0:Y:S08]  /*0030*/  LDC R0, c[0x0][0x364] ;  /* 0x0000d900ff007b82 */ /* 0x000e300000000800 */
[----:B------:R-:W1:Y:S01]  /*0040*/  LDC R5, c[0x0][0x394] ;  /* 0x0000e500ff057b82 */ /* 0x000e620000000800 */
[----:B0-----:R-:W-:-:S05]  /*0050*/  IMAD R0, R0, UR4, R3 ;  /* 0x0000000400007c24 */ /* 0x001fca000f8e0203 */
[----:B-1----:R-:W-:-:S13]  /*0060*/  ISETP.GE.AND P0, PT, R0, R5, PT ;  /* 0x000000050000720c */ /* 0x002fda0003f06270 */
[----:B------:R-:W-:Y:S05]  /*0070*/  @P0 EXIT ;  /* 0x000000000000094d */ /* 0x000fea0003800000 */
[----:B------:R-:W0:Y:S02]  /*0080*/  LDC R2, c[0x0][0x390] ;  /* 0x0000e400ff027b82 */ /* 0x000e240000000800 */
[----:B0-----:R-:W-:-:S13]  /*0090*/  ISETP.GE.AND P0, PT, R2, 0x1, PT ;  /* 0x000000010200780c */ /* 0x001fda0003f06270 */
[----:B------:R-:W-:Y:S05]  /*00a0*/  @!P0 EXIT ;  /* 0x000000000000894d */ /* 0x000fea0003800000 */
[----:B------:R-:W0:Y:S02]  /*00b0*/  LDC R4, c[0x0][0x398] ;  /* 0x0000e600ff047b82 */ /* 0x000e240000000800 */
[----:B0-----:R-:W-:-:S13]  /*00c0*/  ISETP.GE.AND P0, PT, R4, 0x1, PT ;  /* 0x000000010400780c */ /* 0x001fda0003f06270 */
[----:B------:R-:W-:Y:S05]  /*00d0*/  @!P0 EXIT ;  /* 0x000000000000894d */ /* 0x000fea0003800000 */
[----:B------:R-:W0:Y:S01]  /*00e0*/  LDC R3, c[0x0][0x3a8] ;  /* 0x0000ea00ff037b82 */ /* 0x000e220000000800 */
[----:B------:R-:W1:Y:S01]  /*00f0*/  LDCU.64 UR14, c[0x0][0x358] ;  /* 0x00006b00ff0e77ac */ /* 0x000e620008000a00 */
[----:B------:R-:W-:Y:S01]  /*0100*/  VIADD R2, R5, 0xffffffff ;  /* 0xffffffff05027836 */ /* 0x000fe20000000000 */
[C---:B0-----:R-:W-:Y:S02]  /*0110*/  ISETP.GT.AND P0, PT, R3.reuse, -0x2, PT ;  /* 0xfffffffe0300780c */ /* 0x041fe40003f04270 */
[----:B------:R-:W-:-:S04]  /*0120*/  LEA.HI R3, R3, R3, RZ, 0x1 ;  /* 0x0000000303037211 */ /* 0x000fc800078f08ff */
[----:B------:R-:W-:-:S07]  /*0130*/  SHF.R.S32.HI R3, RZ, 0x1, R3 ;  /* 0x00000001ff037819 */ /* 0x000fce0000011403 */
[----:B-1----:R-:W-:Y:S05]  /*0140*/  @P0 BRA `(.L_x_0) ;  /* 0x00000004000c0947 */ /* 0x002fea0003800000 */
[C---:B------:R-:W-:Y:S01]  /*0150*/  LOP3.LUT R12, R4.reuse, 0x7, RZ, 0xc0, !PT ;  /* 0x00000007040c7812 */ /* 0x040fe200078ec0ff */
[C---:B------:R-:W-:Y:S01]  /*0160*/  VIADD R2, R4.reuse, 0xffffffff ;  /* 0xffffffff04027836 */ /* 0x040fe20000000000 */
[C---:B------:R-:W-:Y:S01]  /*0170*/  LOP3.LUT R5, R4.reuse, 0x7ffffff8, RZ, 0xc0, !PT ;  /* 0x7ffffff804057812 */ /* 0x040fe200078ec0ff */
[----:B------:R-:W-:Y:S01]  /*0180*/  UMOV UR4, URZ ;  /* 0x000000ff00047c82 */ /* 0x000fe20008000000 */
[----:B------:R-:W-:Y:S01]  /*0190*/  LOP3.LUT R4, R4, 0x3, RZ, 0xc0, !PT ;  /* 0x0000000304047812 */ /* 0x000fe200078ec0ff */
[----:B------:R-:W-:Y:S01]  /*01a0*/  VIADD R3, R12, 0xffffffff ;  /* 0xffffffff0c037836 */ /* 0x000fe20000000000 */
[----:B------:R-:W-:Y:S01]  /*01b0*/  ISETP.GE.U32.AND P0, PT, R2, 0x7, PT ;  /* 0x000000070200780c */ /* 0x000fe20003f06070 */
[----:B------:R-:W-:-:S03]  /*01c0*/  IMAD.MOV R9, RZ, RZ, -R5 ;  /* 0x000000ffff097224 */ /* 0x000fc600078e0a05 */
[----:B------:R-:W-:-:S13]  /*01d0*/  ISETP.GE.U32.AND P1, PT, R3, 0x3, PT ;  /* 0x000000030300780c */ /* 0x000fda0003f26070 */
.L_x_6:
[----:B0-----:R-:W0:Y:S01]  /*01e0*/  LDC R15, c[0x0][0x390] ;  /* 0x0000e400ff0f7b82 */ /* 0x001e220000000800 */
[----:B------:R-:W-:-:S07]  /*01f0*/  IMAD.MOV.U32 R6, RZ, RZ, RZ ;  /* 0x000000ffff067224 */ /* 0x000fce00078e00ff */
[----:B-1----:R-:W1:Y:S01]  /*0200*/  LDC R17, c[0x0][0x398] ;  /* 0x0000e600ff117b82 */ /* 0x002e620000000800 */
[----:B0-2---:R-:W-:-:S04]  /*0210*/  IMAD R2, R0, R15, UR4 ;  /* 0x0000000400027e24 */ /* 0x005fc8000f8e020f */
[----:B-1----:R-:W-:Y:S01]  /*0220*/  IMAD R13, R2, R17, RZ ;  /* 0x00000011020d7224 */ /* 0x002fe200078e02ff */
[----:B------:R-:W-:Y:S06]  /*0230*/  @!P0 BRA `(.L_x_1) ;  /* 0x00000000004c8947 */ /* 0x000fec0003800000 */
[----:B------:R-:W0:Y:S01]  /*0240*/  LDC.64 R10, c[0x0][0x388] ;  /* 0x0000e200ff0a7b82 */ /* 0x000e220000000a00 */
[----:B------:R-:W-:Y:S02]  /*0250*/  IMAD.MOV.U32 R7, RZ, RZ, R13 ;  /* 0x000000ffff077224 */ /* 0x000fe400078e000d */
[----:B------:R-:W-:-:S07]  /*0260*/  IMAD.MOV.U32 R6, RZ, RZ, R9 ;  /* 0x000000ffff067224 */ /* 0x000fce00078e0009 */
.L_x_2:
[----:B------:R-:W-:Y:S01]  /*0270*/  SHF.R.S32.HI R8, RZ, 0x1f, R7 ;  /* 0x0000001fff087819 */ /* 0x000fe20000011407 */
[----:B------:R-:W-:Y:S01]  /*0280*/  VIADD R6, R6, 0x8 ;  /* 0x0000000806067836 */ /* 0x000fe20000000000 */
[C---:B01----:R-:W-:Y:S01]  /*0290*/  IADD3 R2, P2, P3, R7.reuse, 0x3, R10 ;  /* 0x0000000307027810 */ /* 0x043fe20007b5e00a */
[----:B------:R-:W-:-:S03]  /*02a0*/  VIADD R7, R7, 0x8 ;  /* 0x0000000807077836 */ /* 0x000fc60000000000 */
[----:B------:R-:W-:Y:S02]  /*02b0*/  IADD3.X R3, PT, PT, R8, R11, RZ, P2, P3 ;  /* 0x0000000b08037210 */ /* 0x000fe400017e64ff */
[----:B------:R-:W-:-:S03]  /*02c0*/  ISETP.NE.AND P2, PT, R6, RZ, PT ;  /* 0x000000ff0600720c */ /* 0x000fc60003f45270 */
[----:B------:R1:W-:Y:S04]  /*02d0*/  STG.E.U8 desc[UR14][R2.64+-0x3], RZ ;  /* 0xfffffdff02007986 */ /* 0x0003e8000c10110e */
[----:B------:R1:W-:Y:S04]  /*02e0*/  STG.E.U8 desc[UR14][R2.64+-0x2], RZ ;  /* 0xfffffeff02007986 */ /* 0x0003e8000c10110e */
[----:B------:R1:W-:Y:S04]  /*02f0*/  STG.E.U8 desc[UR14][R2.64+-0x1], RZ ;  /* 0xffffffff02007986 */ /* 0x0003e8000c10110e */
[----:B------:R1:W-:Y:S04]  /*0300*/  STG.E.U8 desc[UR14][R2.64], RZ ;  /* 0x000000ff02007986 */ /* 0x0003e8000c10110e */
[----:B------:R1:W-:Y:S04]  /*0310*/  STG.E.U8 desc[UR14][R2.64+0x1], RZ ;  /* 0x000001ff02007986 */ /* 0x0003e8000c10110e */
[----:B------:R1:W-:Y:S04]  /*0320*/  STG.E.U8 desc[UR14][R2.64+0x2], RZ ;  /* 0x000002ff02007986 */ /* 0x0003e8000c10110e */
[----:B------:R1:W-:Y:S04]  /*0330*/  STG.E.U8 desc[UR14][R2.64+0x3], RZ ;  /* 0x000003ff02007986 */ /* 0x0003e8000c10110e */
[----:B------:R1:W-:Y:S01]  /*0340*/  STG.E.U8 desc[UR14][R2.64+0x4], RZ ;  /* 0x000004ff02007986 */ /* 0x0003e2000c10110e */
[----:B------:R-:W-:Y:S05]  /*0350*/  @P2 BRA `(.L_x_2) ;  /* 0xfffffffc00c42947 */ /* 0x000fea000383ffff */
[----:B------:R-:W-:-:S07]  /*0360*/  IMAD.MOV.U32 R6, RZ, RZ, R5 ;  /* 0x000000ffff067224 */ /* 0x000fce00078e0005 */
.L_x_1:
[----:B------:R-:W-:-:S13]  /*0370*/  ISETP.NE.AND P2, PT, R12, RZ, PT ;  /* 0x000000ff0c00720c */ /* 0x000fda0003f45270 */
[----:B------:R-:W-:Y:S05]  /*0380*/  @!P2 BRA `(.L_x_3) ;  /* 0x00000000006ca947 */ /* 0x000fea0003800000 */
[----:B------:R-:W-:Y:S01]  /*0390*/  ISETP.NE.AND P2, PT, R4, RZ, PT ;  /* 0x000000ff0400720c */ /* 0x000fe20003f45270 */
[----:B------:R-:W-:-:S12]  /*03a0*/  @!P1 BRA `(.L_x_4) ;  /* 0x0000000000249947 */ /* 0x000fd80003800000 */
[----:B------:R-:W0:Y:S01]  /*03b0*/  LDCU.64 UR6, c[0x0][0x388] ;  /* 0x00007100ff0677ac */ /* 0x000e220008000a00 */
[----:B-1----:R-:W-:Y:S02]  /*03c0*/  IMAD.IADD R3, R13, 0x1, R6 ;  /* 0x000000010d037824 */ /* 0x002fe400078e0206 */
[----:B------:R-:W-:-:S03]  /*03d0*/  VIADD R6, R6, 0x4 ;  /* 0x0000000406067836 */ /* 0x000fc60000000000 */
[----:B0-----:R-:W-:-:S04]  /*03e0*/  IADD3 R2, P3, PT, R3, UR6, RZ ;  /* 0x0000000603027c10 */ /* 0x001fc8000ff7e0ff */
[----:B------:R-:W-:-:S05]  /*03f0*/  LEA.HI.X.SX32 R3, R3, UR7, 0x1, P3 ;  /* 0x0000000703037c11 */ /* 0x000fca00098f0eff */
[----:B------:R0:W-:Y:S04]  /*0400*/  STG.E.U8 desc[UR14][R2.64], RZ ;  /* 0x000000ff02007986 */ /* 0x0001e8000c10110e */
[----:B------:R0:W-:Y:S04]  /*0410*/  STG.E.U8 desc[UR14][R2.64+0x1], RZ ;  /* 0x000001ff02007986 */ /* 0x0001e8000c10110e */
[----:B------:R0:W-:Y:S04]  /*0420*/  STG.E.U8 desc[UR14][R2.64+0x2], RZ ;  /* 0x000002ff02007986 */ /* 0x0001e8000c10110e */
[----:B------:R0:W-:Y:S02]  /*0430*/  STG.E.U8 desc[UR14][R2.64+0x3], RZ ;  /* 0x000003ff02007986 */ /* 0x0001e4000c10110e */
.L_x_4:
[----:B------:R-:W-:Y:S05]  /*0440*/  @!P2 BRA `(.L_x_3) ;  /* 0x00000000003ca947 */ /* 0x000fea0003800000 */
[----:B------:R-:W-:Y:S02]  /*0450*/  LOP3.LUT P3, RZ, R17, 0x1, RZ, 0xc0, !PT ;  /* 0x0000000111ff7812 */ /* 0x000fe4000786c0ff */
[----:B------:R-:W-:-:S11]  /*0460*/  ISETP.NE.AND P2, PT, R4, 0x1, PT ;  /* 0x000000010400780c */ /* 0x000fd60003f45270 */
[----:B------:R-:W2:Y:S02]  /*0470*/  @P3 LDC.64 R10, c[0x0][0x388] ;  /* 0x0000e200ff0a3b82 */ /* 0x000ea40000000a00 */
[----:B------:R-:W-:Y:S05]  /*0480*/  @!P2 BRA `(.L_x_5) ;  /* 0x00000000001ca947 */ /* 0x000fea0003800000 */
[----:B------:R-:W3:Y:S01]  /*0490*/  LDCU.64 UR6, c[0x0][0x388] ;  /* 0x00007100ff0677ac */ /* 0x000ee20008000a00 */
[----:B01----:R-:W-:Y:S02]  /*04a0*/  IMAD.IADD R3, R13, 0x1, R6 ;  /* 0x000000010d037824 */ /* 0x003fe400078e0206 */
[----:B------:R-:W-:-:S03]  /*04b0*/  VIADD R6, R6, 0x2 ;  /* 0x0000000206067836 */ /* 0x000fc60000000000 */
[----:B---3--:R-:W-:-:S04]  /*04c0*/  IADD3 R2, P2, PT, R3, UR6, RZ ;  /* 0x0000000603027c10 */ /* 0x008fc8000ff5e0ff */
[----:B------:R-:W-:-:S05]  /*04d0*/  LEA.HI.X.SX32 R3, R3, UR7, 0x1, P2 ;  /* 0x0000000703037c11 */ /* 0x000fca00090f0eff */
[----:B------:R3:W-:Y:S04]  /*04e0*/  STG.E.U8 desc[UR14][R2.64], RZ ;  /* 0x000000ff02007986 */ /* 0x0007e8000c10110e */
[----:B------:R3:W-:Y:S02]  /*04f0*/  STG.E.U8 desc[UR14][R2.64+0x1], RZ ;  /* 0x000001ff02007986 */ /* 0x0007e4000c10110e */
.L_x_5:
[----:B01-3--:R-:W-:-:S04]  /*0500*/  @P3 IADD3 R3, PT, PT, R13, R6, RZ ;  /* 0x000000060d033210 */ /* 0x00bfc80007ffe0ff */
[----:B--2---:R-:W-:-:S04]  /*0510*/  @P3 IADD3 R2, P2, PT, R3, R10, RZ ;  /* 0x0000000a03023210 */ /* 0x004fc80007f5e0ff */
[----:B------:R-:W-:-:S05]  /*0520*/  @P3 LEA.HI.X.SX32 R3, R3, R11, 0x1, P2 ;  /* 0x0000000b03033211 */ /* 0x000fca00010f0eff */
[----:B------:R2:W-:Y:S04]  /*0530*/  @P3 STG.E.U8 desc[UR14][R2.64], RZ ;  /* 0x000000ff02003986 */ /* 0x0005e8000c10110e */
.L_x_3:
[----:B------:R-:W-:-:S06]  /*0540*/  UIADD3 UR4, UPT, UPT, UR4, 0x1, URZ ;  /* 0x0000000104047890 */ /* 0x000fcc000fffe0ff */
[----:B------:R-:W-:-:S13]  /*0550*/  ISETP.NE.AND P2, PT, R15, UR4, PT ;  /* 0x000000040f007c0c */ /* 0x000fda000bf45270 */
[----:B------:R-:W-:Y:S05]  /*0560*/  @!P2 EXIT ;  /* 0x000000000000a94d */ /* 0x000fea0003800000 */
[----:B------:R-:W-:Y:S05]  /*0570*/  BRA `(.L_x_6) ;  /* 0xfffffffc00187947 */ /* 0x000fea000383ffff */
.L_x_0:
[----:B------:R-:W-:Y:S01]  /*0580*/  IABS R4, R3 ;  /* 0x0000000300047213 */ /* 0x000fe20000000000 */
[----:B------:R-:W-:Y:S01]  /*0590*/  IMAD.MOV.U32 R7, RZ, RZ, RZ ;  /* 0x000000ffff077224 */ /* 0x000fe200078e00ff */
[C---:B------:R-:W-:Y:S01]  /*05a0*/  IADD3 R5, PT, PT, -R3.reuse, 0x1, RZ ;  /* 0x0000000103057810 */ /* 0x040fe20007ffe1ff */
[----:B------:R-:W-:Y:S01]  /*05b0*/  UMOV UR4, URZ ;  /* 0x000000ff00047c82 */ /* 0x000fe20008000000 */
[----:B------:R-:W-:Y:S01]  /*05c0*/  UMOV UR5, URZ ;  /* 0x000000ff00057c82 */ /* 0x000fe20008000000 */
[C---:B------:R-:W-:Y:S01]  /*05d0*/  IMAD.IADD R4, R3.reuse, 0x1, R4 ;  /* 0x0000000103047824 */ /* 0x040fe200078e0204 */
[----:B------:R-:W-:Y:S01]  /*05e0*/  UMOV UR6, URZ ;  /* 0x000000ff00067c82 */ /* 0x000fe20008000000 */
[----:B------:R-:W-:Y:S01]  /*05f0*/  IMAD.IADD R5, R0, 0x1, R5 ;  /* 0x0000000100057824 */ /* 0x000fe200078e0205 */
[----:B------:R-:W-:Y:S01]  /*0600*/  UMOV UR7, URZ ;  /* 0x000000ff00077c82 */ /* 0x000fe20008000000 */
[----:B------:R-:W-:Y:S01]  /*0610*/  VIADD R6, R4, 0x1 ;  /* 0x0000000104067836 */ /* 0x000fe20000000000 */
[----:B------:R-:W-:Y:S01]  /*0620*/  IADD3 R4, PT, PT, -R3, 0x2, RZ ;  /* 0x0000000203047810 */ /* 0x000fe20007ffe1ff */
[----:B------:R-:W-:Y:S01]  /*0630*/  VIADD R9, R5, 0x1 ;  /* 0x0000000105097836 */ /* 0x000fe20000000000 */
[----:B------:R-:W-:Y:S01]  /*0640*/  UMOV UR8, URZ ;  /* 0x000000ff00087c82 */ /* 0x000fe20008000000 */
[----:B------:R-:W-:Y:S01]  /*0650*/  UMOV UR9, URZ ;  /* 0x000000ff00097c82 */ /* 0x000fe20008000000 */
[----:B------:R-:W-:Y:S01]  /*0660*/  LOP3.LUT R6, R6, 0x3, RZ, 0xc0, !PT ;  /* 0x0000000306067812 */ /* 0x000fe200078ec0ff */
[----:B------:R-:W-:Y:S01]  /*0670*/  UMOV UR10, URZ ;  /* 0x000000ff000a7c82 */ /* 0x000fe20008000000 */
[----:B------:R-:W-:-:S05]  /*0680*/  UMOV UR11, URZ ;  /* 0x000000ff000b7c82 */ /* 0x000fca0008000000 */
.L_x_32:
[----:B0-----:R-:W0:Y:S01]  /*0690*/  LDC R8, c[0x0][0x390] ;  /* 0x0000e400ff087b82 */ /* 0x001e220000000800 */
[----:B------:R-:W-:Y:S01]  /*06a0*/  UMOV UR12, URZ ;  /* 0x000000ff000c7c82 */ /* 0x000fe20008000000 */
[----:B01----:R-:W-:-:S07]  /*06b0*/  VIADDMNMX.RELU R8, R8, 0xffffffff, R7, PT ;  /* 0xffffffff08087846 */ /* 0x003fce0003801107 */
.L_x_31:
[----:B0-----:R-:W0:Y:S01]  /*06c0*/  LDC R15, c[0x0][0x3ac] ;  /* 0x0000eb00ff0f7b82 */ /* 0x001e220000000800 */
[----:B------:R-:W-:Y:S01]  /*06d0*/  IMAD.MOV R20, RZ, RZ, -R3 ;  /* 0x000000ffff147224 */ /* 0x000fe200078e0a03 */
[----:B0-----:R-:W-:-:S13]  /*06e0*/  ISETP.NE.AND P0, PT, R15, RZ, PT ;  /* 0x000000ff0f00720c */ /* 0x001fda0003f05270 */
[----:B-1----:R-:W-:Y:S05]  /*06f0*/  @!P0 BRA `(.L_x_7) ;  /* 0x0000002000b08947 */ /* 0x002fea0003800000 */
[----:B------:R-:W-:-:S13]  /*0700*/  ISETP.NE.AND P0, PT, R15, 0x1, PT ;  /* 0x000000010f00780c */ /* 0x000fda0003f05270 */
[----:B------:R-:W-:Y:S05]  /*0710*/  @!P0 BRA `(.L_x_8) ;  /* 0x00000018005c8947 */ /* 0x000fea0003800000 */
[----:B------:R-:W-:-:S13]  /*0720*/  ISETP.NE.AND P0, PT, R15, 0x2, PT ;  /* 0x000000020f00780c */ /* 0x000fda0003f05270 */
[----:B------:R-:W-:Y:S05]  /*0730*/  @!P0 BRA `(.L_x_9) ;  /* 0x0000000400cc8947 */ /* 0x000fea0003800000 */
[----:B------:R-:W-:Y:S01]  /*0740*/  ISETP.NE.AND P0, PT, R6, RZ, PT ;  /* 0x000000ff0600720c */ /* 0x000fe20003f05270 */
[----:B------:R-:W-:-:S12]  /*0750*/  IMAD.MOV.U32 R21, RZ, RZ, RZ ;  /* 0x000000ffff157224 */ /* 0x000fd800078e00ff */
[----:B------:R-:W-:Y:S05]  /*0760*/  @!P0 BRA `(.L_x_10) ;  /* 0x0000000000b48947 */ /* 0x000fea0003800000 */
[----:B------:R-:W0:Y:S01]  /*0770*/  LDC R14, c[0x0][0x398] ;  /* 0x0000e600ff0e7b82 */ /* 0x000e220000000800 */
[----:B------:R-:W1:Y:S01]  /*0780*/  LDCU UR13, c[0x0][0x390] ;  /* 0x00007200ff0d77ac */ /* 0x000e620008000800 */
[----:B------:R-:W-:Y:S01]  /*0790*/  IMAD.IADD R11, R0, 0x1, -R3 ;  /* 0x00000001000b7824 */ /* 0x000fe200078e0a03 */
[----:B------:R-:W2:Y:S04]  /*07a0*/  LDCU.64 UR16, c[0x0][0x380] ;  /* 0x00007000ff1077ac */ /* 0x000ea80008000a00 */
[----:B------:R-:W-:Y:S02]  /*07b0*/  VIMNMX.RELU R13, PT, PT, R11, R2, PT ;  /* 0x000000020b0d7248 */ /* 0x000fe40003fe1100 */
[----:B------:R-:W3:Y:S03]  /*07c0*/  LDC.64 R10, c[0x0][0x3a0] ;  /* 0x0000e800ff0a7b82 */ /* 0x000ee60000000a00 */
[----:B-1----:R-:W-:-:S04]  /*07d0*/  IMAD R13, R13, UR13, R8 ;  /* 0x0000000d0d0d7c24 */ /* 0x002fc8000f8e0208 */
[----:B0-----:R-:W-:-:S05]  /*07e0*/  IMAD R13, R13, R14, UR12 ;  /* 0x0000000c0d0d7e24 */ /* 0x001fca000f8e020e */
[----:B--2---:R-:W-:Y:S01]  /*07f0*/  IADD3 R12, P0, PT, R13, UR16, RZ ;  /* 0x000000100d0c7c10 */ /* 0x004fe2000ff1e0ff */
[----:B---3--:R-:W2:Y:S04]  /*0800*/  LDG.E R21, desc[UR14][R10.64] ;  /* 0x0000000e0a157981 */ /* 0x008ea8000c1e1900 */
[----:B------:R-:W-:-:S05]  /*0810*/  IMAD.X R13, RZ, RZ, UR17, P0 ;  /* 0x00000011ff0d7e24 */ /* 0x000fca00080e06ff */
[----:B------:R-:W3:Y:S01]  /*0820*/  LDG.E.U8 R12, desc[UR14][R12.64] ;  /* 0x0000000e0c0c7981 */ /* 0x000ee2000c1e1100 */
[----:B------:R-:W-:Y:S02]  /*0830*/  ISETP.NE.AND P0, PT, R6, 0x1, PT ;  /* 0x000000010600780c */ /* 0x000fe40003f05270 */
[----:B------:R-:W-:Y:S02]  /*0840*/  IADD3 R20, PT, PT, -R3, 0x1, RZ ;  /* 0x0000000103147810 */ /* 0x000fe40007ffe1ff */
[----:B---3--:R-:W-:-:S05]  /*0850*/  I2FP.F32.U32 R16, R12 ;  /* 0x0000000c00107245 */ /* 0x008fca0000201000 */
[----:B--2---:R-:W-:-:S04]  /*0860*/  FFMA R21, R21, R16, RZ ;  /* 0x0000001015157223 */ /* 0x004fc800000000ff */
[----:B------:R-:W-:Y:S05]  /*0870*/  @!P0 BRA `(.L_x_10) ;  /* 0x0000000000708947 */ /* 0x000fea0003800000 */
[----:B------:R-:W-:Y:S01]  /*0880*/  ISETP.NE.AND P0, PT, R15, 0x2, PT ;  /* 0x000000020f00780c */ /* 0x000fe20003f05270 */
[----:B------:R-:W-:Y:S01]  /*0890*/  IMAD.U32 R12, RZ, RZ, UR8 ;  /* 0x00000008ff0c7e24 */ /* 0x000fe2000f8e00ff */
[----:B------:R-:W-:Y:S01]  /*08a0*/  VIMNMX.RELU R13, PT, PT, R5, R2, PT ;  /* 0x00000002050d7248 */ /* 0x000fe20003fe1100 */
[----:B------:R-:W2:Y:S10]  /*08b0*/  LDG.E R16, desc[UR14][R10.64+0x4] ;  /* 0x0000040e0a107981 */ /* 0x000eb4000c1e1900 */
[----:B------:R-:W-:-:S04]  /*08c0*/  @P0 IMAD.MOV.U32 R12, RZ, RZ, R8 ;  /* 0x000000ffff0c0224 */ /* 0x000fc800078e0008 */
[----:B------:R-:W-:-:S04]  /*08d0*/  IMAD R13, R13, UR13, R12 ;  /* 0x0000000d0d0d7c24 */ /* 0x000fc8000f8e020c */
[----:B------:R-:W-:-:S05]  /*08e0*/  IMAD R13, R13, R14, UR12 ;  /* 0x0000000c0d0d7e24 */ /* 0x000fca000f8e020e */
[----:B------:R-:W-:-:S04]  /*08f0*/  IADD3 R12, P0, PT, R13, UR16, RZ ;  /* 0x000000100d0c7c10 */ /* 0x000fc8000ff1e0ff */
[----:B------:R-:W-:-:S05]  /*0900*/  LEA.HI.X.SX32 R13, R13, UR17, 0x1, P0 ;  /* 0x000000110d0d7c11 */ /* 0x000fca00080f0eff */
[----:B------:R-:W3:Y:S01]  /*0910*/  LDG.E.U8 R12, desc[UR14][R12.64] ;  /* 0x0000000e0c0c7981 */ /* 0x000ee2000c1e1100 */
[----:B------:R-:W-:Y:S01]  /*0920*/  ISETP.NE.AND P0, PT, R6, 0x2, PT ;  /* 0x000000020600780c */ /* 0x000fe20003f05270 */
[----:B------:R-:W-:Y:S01]  /*0930*/  IMAD.MOV.U32 R20, RZ, RZ, R4 ;  /* 0x000000ffff147224 */ /* 0x000fe200078e0004 */
[----:B---3--:R-:W-:-:S05]  /*0940*/  I2FP.F32.U32 R17, R12 ;  /* 0x0000000c00117245 */ /* 0x008fca0000201000 */
[----:B--2---:R-:W-:-:S06]  /*0950*/  FFMA R21, R16, R17, R21 ;  /* 0x0000001110157223 */ /* 0x004fcc0000000015 */
[----:B------:R-:W-:Y:S05]  /*0960*/  @!P0 BRA `(.L_x_10) ;  /* 0x0000000000348947 */ /* 0x000fea0003800000 */
[----:B------:R-:W-:Y:S01]  /*0970*/  ISETP.NE.AND P0, PT, R15, 0x2, PT ;  /* 0x000000020f00780c */ /* 0x000fe20003f05270 */
[----:B------:R-:W2:Y:S01]  /*0980*/  LDG.E R10, desc[UR14][R10.64+0x8] ;  /* 0x0000080e0a0a7981 */ /* 0x000ea2000c1e1900 */
[----:B------:R-:W-:Y:S02]  /*0990*/  MOV R12, UR9 ;  /* 0x00000009000c7c02 */ /* 0x000fe40008000f00 */
[----:B------:R-:W-:-:S09]  /*09a0*/  VIMNMX.RELU R13, PT, PT, R9, R2, PT ;  /* 0x00000002090d7248 */ /* 0x000fd20003fe1100 */
[----:B------:R-:W-:-:S04]  /*09b0*/  @P0 IMAD.MOV.U32 R12, RZ, RZ, R8 ;  /* 0x000000ffff0c0224 */ /* 0x000fc800078e0008 */
[----:B------:R-:W-:-:S04]  /*09c0*/  IMAD R13, R13, UR13, R12 ;  /* 0x0000000d0d0d7c24 */ /* 0x000fc8000f8e020c */
[----:B------:R-:W-:-:S05]  /*09d0*/  IMAD R13, R13, R14, UR12 ;  /* 0x0000000c0d0d7e24 */ /* 0x000fca000f8e020e */
[----:B------:R-:W-:-:S04]  /*09e0*/  IADD3 R12, P0, PT, R13, UR16, RZ ;  /* 0x000000100d0c7c10 */ /* 0x000fc8000ff1e0ff */
[----:B------:R-:W-:-:S05]  /*09f0*/  LEA.HI.X.SX32 R13, R13, UR17, 0x1, P0 ;  /* 0x000000110d0d7c11 */ /* 0x000fca00080f0eff */
[----:B------:R-:W3:Y:S01]  /*0a00*/  LDG.E.U8 R12, desc[UR14][R12.64] ;  /* 0x0000000e0c0c7981 */ /* 0x000ee2000c1e1100 */
[----:B------:R-:W-:Y:S02]  /*0a10*/  IADD3 R20, PT, PT, -R3, 0x3, RZ ;  /* 0x0000000303147810 */ /* 0x000fe40007ffe1ff */
[----:B---3--:R-:W-:-:S05]  /*0a20*/  I2FP.F32.U32 R14, R12 ;  /* 0x0000000c000e7245 */ /* 0x008fca0000201000 */
[----:B--2---:R-:W-:-:S07]  /*0a30*/  FFMA R21, R10, R14, R21 ;  /* 0x0000000e0a157223 */ /* 0x004fce0000000015 */
.L_x_10:
[----:B------:R-:W-:Y:S01]  /*0a40*/  IABS R12, R3 ;  /* 0x00000003000c7213 */ /* 0x000fe20000000000 */
[----:B------:R-:W0:Y:S01]  /*0a50*/  LDC R24, c[0x0][0x398] ;  /* 0x0000e600ff187b82 */ /* 0x000e220000000800 */
[----:B------:R-:W1:Y:S03]  /*0a60*/  LDCU UR13, c[0x0][0x390] ;  /* 0x00007200ff0d77ac */ /* 0x000e660008000800 */
[----:B------:R-:W-:Y:S01]  /*0a70*/  IMAD.IADD R12, R3, 0x1, R12 ;  /* 0x00000001030c7824 */ /* 0x000fe200078e020c */
[----:B------:R-:W2:Y:S03]  /*0a80*/  LDCU.64 UR16, c[0x0][0x380] ;  /* 0x00007000ff1077ac */ /* 0x000ea60008000a00 */
[----:B------:R-:W3:Y:S01]  /*0a90*/  LDC R25, c[0x0][0x3ac] ;  /* 0x0000eb00ff197b82 */ /* 0x000ee20000000800 */
[----:B------:R-:W-:-:S07]  /*0aa0*/  ISETP.GE.U32.AND P0, PT, R12, 0x3, PT ;  /* 0x000000030c00780c */ /* 0x000fce0003f06070 */
[----:B------:R-:W4:Y:S06]  /*0ab0*/  LDC.64 R10, c[0x0][0x3a0] ;  /* 0x0000e800ff0a7b82 */ /* 0x000f2c0000000a00 */
[----:B-1----:R-:W-:Y:S05]  /*0ac0*/  @!P0 BRA `(.L_x_11) ;  /* 0x0000002400308947 */ /* 0x002fea0003800000 */
.L_x_12:
[C---:B---3--:R-:W-:Y:S01]  /*0ad0*/  ISETP.NE.AND P0, PT, R25.reuse, 0x2, PT ;  /* 0x000000021900780c */ /* 0x048fe20003f05270 */
[----:B------:R-:W-:Y:S01]  /*0ae0*/  IMAD.IADD R19, R0, 0x1, R20 ;  /* 0x0000000100137824 */ /* 0x000fe200078e0214 */
[C---:B------:R-:W-:Y:S01]  /*0af0*/  ISETP.NE.AND P1, PT, R25.reuse, 0x2, PT ;  /* 0x000000021900780c */ /* 0x040fe20003f25270 */
[----:B------:R-:W-:Y:S01]  /*0b00*/  IMAD.U32 R12, RZ, RZ, UR4 ;  /* 0x00000004ff0c7e24 */ /* 0x000fe2000f8e00ff */
[----:B------:R-:W-:Y:S01]  /*0b10*/  ISETP.NE.AND P2, PT, R25, 0x2, PT ;  /* 0x000000021900780c */ /* 0x000fe20003f45270 */
[----:B------:R-:W-:Y:S01]  /*0b20*/  IMAD.U32 R14, RZ, RZ, UR5 ;  /* 0x00000005ff0e7e24 */ /* 0x000fe2000f8e00ff */
[----:B------:R-:W-:Y:S01]  /*0b30*/  VIMNMX.RELU R13, PT, PT, R19, R2, PT ;  /* 0x00000002130d7248 */ /* 0x000fe20003fe1100 */
[----:B------:R-:W-:Y:S01]  /*0b40*/  IMAD.U32 R16, RZ, RZ, UR6 ;  /* 0x00000006ff107e24 */ /* 0x000fe2000f8e00ff */
[----:B------:R-:W-:Y:S02]  /*0b50*/  ISETP.NE.AND P3, PT, R25, 0x2, PT ;  /* 0x000000021900780c */ /* 0x000fe40003f65270 */
[----:B------:R-:W-:-:S02]  /*0b60*/  VIADDMNMX.RELU R15, R19, 0x1, R2, PT ;  /* 0x00000001130f7846 */ /* 0x000fc40003801102 */
[C---:B------:R-:W-:Y:S01]  /*0b70*/  VIADDMNMX.RELU R17, R19.reuse, 0x2, R2, PT ;  /* 0x0000000213117846 */ /* 0x040fe20003801102 */
[----:B------:R-:W-:Y:S01]  /*0b80*/  @P0 IMAD.MOV.U32 R12, RZ, RZ, R8 ;  /* 0x000000ffff0c0224 */ /* 0x000fe200078e0008 */
[----:B------:R-:W-:Y:S01]  /*0b90*/  VIADDMNMX.RELU R19, R19, 0x3, R2, PT ;  /* 0x0000000313137846 */ /* 0x000fe20003801102 */
[----:B------:R-:W-:Y:S02]  /*0ba0*/  @P1 IMAD.MOV.U32 R14, RZ, RZ, R8 ;  /* 0x000000ffff0e1224 */ /* 0x000fe400078e0008 */
[----:B------:R-:W-:Y:S02]  /*0bb0*/  IMAD R13, R13, UR13, R12 ;  /* 0x0000000d0d0d7c24 */ /* 0x000fe4000f8e020c */
[----:B------:R-:W-:Y:S02]  /*0bc0*/  IMAD R15, R15, UR13, R14 ;  /* 0x0000000d0f0f7c24 */ /* 0x000fe4000f8e020e */
[----:B0-----:R-:W-:Y:S02]  /*0bd0*/  IMAD R14, R13, R24, UR12 ;  /* 0x0000000c0d0e7e24 */ /* 0x001fe4000f8e0218 */
[----:B------:R-:W-:-:S02]  /*0be0*/  @P2 IMAD.MOV.U32 R16, RZ, RZ, R8 ;  /* 0x000000ffff102224 */ /* 0x000fc400078e0008 */
[----:B------:R-:W-:Y:S01]  /*0bf0*/  IMAD.U32 R12, RZ, RZ, UR7 ;  /* 0x00000007ff0c7e24 */ /* 0x000fe2000f8e00ff */
[C---:B--2---:R-:W-:Y:S01]  /*0c00*/  IADD3 R22, P0, PT, R14.reuse, UR16, RZ ;  /* 0x000000100e167c10 */ /* 0x044fe2000ff1e0ff */
[----:B------:R-:W-:Y:S02]  /*0c10*/  IMAD R17, R17, UR13, R16 ;  /* 0x0000000d11117c24 */ /* 0x000fe4000f8e0210 */
[----:B------:R-:W-:Y:S01]  /*0c20*/  @P3 IMAD.MOV.U32 R12, RZ, RZ, R8 ;  /* 0x000000ffff0c3224 */ /* 0x000fe200078e0008 */
[----:B------:R-:W-:Y:S01]  /*0c30*/  LEA.HI.X.SX32 R23, R14, UR17, 0x1, P0 ;  /* 0x000000110e177c11 */ /* 0x000fe200080f0eff */
[-C--:B------:R-:W-:Y:S02]  /*0c40*/  IMAD R13, R15, R24.reuse, UR12 ;  /* 0x0000000c0f0d7e24 */ /* 0x080fe4000f8e0218 */
[-C--:B------:R-:W-:Y:S02]  /*0c50*/  IMAD R15, R17, R24.reuse, UR12 ;  /* 0x0000000c110f7e24 */ /* 0x080fe4000f8e0218 */
[----:B------:R-:W-:Y:S01]  /*0c60*/  IMAD R19, R19, UR13, R12 ;  /* 0x0000000d13137c24 */ /* 0x000fe2000f8e020c */
[----:B------:R-:W-:Y:S01]  /*0c70*/  IADD3 R12, P1, PT, R13, UR16, RZ ;  /* 0x000000100d0c7c10 */ /* 0x000fe2000ff3e0ff */
[----:B------:R-:W-:Y:S01]  /*0c80*/  IMAD.IADD R17, R20, 0x1, R3 ;  /* 0x0000000114117824 */ /* 0x000fe200078e0203 */
[----:B------:R-:W2:Y:S01]  /*0c90*/  LDG.E.U8 R22, desc[UR14][R22.64] ;  /* 0x0000000e16167981 */ /* 0x000ea2000c1e1100 */
[----:B------:R-:W-:Y:S01]  /*0ca0*/  IMAD R19, R19, R24, UR12 ;  /* 0x0000000c13137e24 */ /* 0x000fe2000f8e0218 */
[----:B------:R-:W-:Y:S01]  /*0cb0*/  LEA.HI.X.SX32 R13, R13, UR17, 0x1, P1 ;  /* 0x000000110d0d7c11 */ /* 0x000fe200088f0eff */
[----:B----4-:R-:W-:Y:S01]  /*0cc0*/  IMAD.WIDE R16, R17, 0x4, R10 ;  /* 0x0000000411107825 */ /* 0x010fe200078e020a */
[----:B------:R-:W-:-:S03]  /*0cd0*/  IADD3 R14, P0, PT, R15, UR16, RZ ;  /* 0x000000100f0e7c10 */ /* 0x000fc6000ff1e0ff */
[----:B------:R0:W3:Y:S04]  /*0ce0*/  LDG.E.U8 R12, desc[UR14][R12.64] ;  /* 0x0000000e0c0c7981 */ /* 0x0000e8000c1e1100 */
[----:B------:R-:W4:Y:S01]  /*0cf0*/  LDG.E R26, desc[UR14][R16.64] ;  /* 0x0000000e101a7981 */ /* 0x000f22000c1e1900 */
[----:B------:R-:W-:Y:S02]  /*0d00*/  IADD3 R18, P1, PT, R19, UR16, RZ ;  /* 0x0000001013127c10 */ /* 0x000fe4000ff3e0ff */
[----:B------:R-:W-:Y:S01]  /*0d10*/  LEA.HI.X.SX32 R15, R15, UR17, 0x1, P0 ;  /* 0x000000110f0f7c11 */ /* 0x000fe200080f0eff */
[----:B------:R-:W5:Y:S01]  /*0d20*/  LDG.E R27, desc[UR14][R16.64+0x4] ;  /* 0x0000040e101b7981 */ /* 0x000f62000c1e1900 */
[----:B------:R-:W-:-:S03]  /*0d30*/  LEA.HI.X.SX32 R19, R19, UR17, 0x1, P1 ;  /* 0x0000001113137c11 */ /* 0x000fc600088f0eff */
[----:B------:R-:W5:Y:S04]  /*0d40*/  LDG.E.U8 R14, desc[UR14][R14.64] ;  /* 0x0000000e0e0e7981 */ /* 0x000f68000c1e1100 */
[----:B------:R-:W5:Y:S04]  /*0d50*/  LDG.E.U8 R18, desc[UR14][R18.64] ;  /* 0x0000000e12127981 */ /* 0x000f68000c1e1100 */
[----:B------:R-:W5:Y:S04]  /*0d60*/  LDG.E R28, desc[UR14][R16.64+0x8] ;  /* 0x0000080e101c7981 */ /* 0x000f68000c1e1900 */
[----:B------:R-:W5:Y:S01]  /*0d70*/  LDG.E R23, desc[UR14][R16.64+0xc] ;  /* 0x00000c0e10177981 */ /* 0x000f62000c1e1900 */
[----:B0-----:R-:W-:-:S02]  /*0d80*/  IABS R13, R3 ;  /* 0x00000003000d7213 */ /* 0x001fc40000000000 */
[----:B--2---:R-:W-:Y:S02]  /*0d90*/  I2FP.F32.U32 R22, R22 ;  /* 0x0000001600167245 */ /* 0x004fe40000201000 */
[----:B---3--:R-:W-:Y:S02]  /*0da0*/  I2FP.F32.U32 R29, R12 ;  /* 0x0000000c001d7245 */ /* 0x008fe40000201000 */
[----:B------:R-:W-:Y:S01]  /*0db0*/  IADD3 R12, PT, PT, R20, 0x3, RZ ;  /* 0x00000003140c7810 */ /* 0x000fe20007ffe0ff */
[----:B----4-:R-:W-:Y:S01]  /*0dc0*/  FFMA R22, R26, R22, R21 ;  /* 0x000000161a167223 */ /* 0x010fe20000000015 */
[----:B------:R-:W-:-:S05]  /*0dd0*/  IMAD.MOV.U32 R21, RZ, RZ, R13 ;  /* 0x000000ffff157224 */ /* 0x000fca00078e000d */
[----:B------:R-:W-:Y:S01]  /*0de0*/  ISETP.NE.AND P0, PT, R12, R21, PT ;  /* 0x000000150c00720c */ /* 0x000fe20003f05270 */
[----:B-----5:R-:W-:Y:S01]  /*0df0*/  FFMA R27, R27, R29, R22 ;  /* 0x0000001d1b1b7223 */ /* 0x020fe20000000016 */
[----:B------:R-:W-:Y:S02]  /*0e00*/  I2FP.F32.U32 R13, R14 ;  /* 0x0000000e000d7245 */ /* 0x000fe40000201000 */
[----:B------:R-:W-:-:S03]  /*0e10*/  I2FP.F32.U32 R18, R18 ;  /* 0x0000001200127245 */ /* 0x000fc60000201000 */
[----:B------:R-:W-:-:S04]  /*0e20*/  FFMA R28, R28, R13, R27 ;  /* 0x0000000d1c1c7223 */ /* 0x000fc8000000001b */
[----:B------:R-:W-:Y:S02]  /*0e30*/  FFMA R21, R23, R18, R28 ;  /* 0x0000001217157223 */ /* 0x000fe4000000001c */
[----:B------:R-:W-:Y:S05]  /*0e40*/  @!P0 BRA `(.L_x_11) ;  /* 0x0000002000508947 */ /* 0x000fea0003800000 */
[----:B------:R-:W-:Y:S01]  /*0e50*/  VIADD R20, R20, 0x4 ;  /* 0x0000000414147836 */ /* 0x000fe20000000000 */
[----:B------:R-:W-:Y:S06]  /*0e60*/  BRA `(.L_x_12) ;  /* 0xfffffffc00187947 */ /* 0x000fec000383ffff */
.L_x_9:
[----:B------:R-:W-:Y:S01]  /*0e70*/  ISETP.NE.AND P0, PT, R6, RZ, PT ;  /* 0x000000ff0600720c */ /* 0x000fe20003f05270 */
[----:B------:R-:W-:-:S12]  /*0e80*/  IMAD.MOV.U32 R21, RZ, RZ, RZ ;  /* 0x000000ffff157224 */ /* 0x000fd800078e00ff */
[----:B------:R-:W-:Y:S05]  /*0e90*/  @!P0 BRA `(.L_x_13) ;  /* 0x0000000400d88947 */ /* 0x000fea0003800000 */
[----:B------:R-:W0:Y:S01]  /*0ea0*/  LDC R15, c[0x0][0x394] ;  /* 0x0000e500ff0f7b82 */ /* 0x000e220000000800 */
[----:B------:R-:W-:Y:S01]  /*0eb0*/  IMAD.IADD R12, R0, 0x1, -R3 ;  /* 0x00000001000c7824 */ /* 0x000fe200078e0a03 */
[----:B------:R-:W1:Y:S01]  /*0ec0*/  LDCU.64 UR16, c[0x0][0x380] ;  /* 0x00007000ff1077ac */ /* 0x000e620008000a00 */
[----:B------:R-:W-:-:S03]  /*0ed0*/  IMAD.MOV.U32 R16, RZ, RZ, RZ ;  /* 0x000000ffff107224 */ /* 0x000fc600078e00ff */
[----:B------:R-:W-:Y:S02]  /*0ee0*/  IABS R13, R12 ;  /* 0x0000000c000d7213 */ /* 0x000fe40000000000 */
[----:B------:R-:W-:Y:S01]  /*0ef0*/  ISETP.GE.AND P1, PT, R12, RZ, PT ;  /* 0x000000ff0c00720c */ /* 0x000fe20003f26270 */
[----:B------:R-:W2:Y:S08]  /*0f00*/  LDC R18, c[0x0][0x390] ;  /* 0x0000e400ff127b82 */ /* 0x000eb00000000800 */
[----:B------:R-:W3:Y:S01]  /*0f10*/  LDC R19, c[0x0][0x398] ;  /* 0x0000e600ff137b82 */ /* 0x000ee20000000800 */
[----:B0-----:R-:W-:-:S04]  /*0f20*/  IABS R14, R15 ;  /* 0x0000000f000e7213 */ /* 0x001fc80000000000 */
[----:B------:R-:W0:Y:S08]  /*0f30*/  I2F.RP R10, R14 ;  /* 0x0000000e000a7306 */ /* 0x000e300000209400 */
[----:B0-----:R-:W0:Y:S02]  /*0f40*/  MUFU.RCP R10, R10 ;  /* 0x0000000a000a7308 */ /* 0x001e240000001000 */
[----:B0-----:R-:W-:-:S06]  /*0f50*/  VIADD R17, R10, 0xffffffe ;  /* 0x0ffffffe0a117836 */ /* 0x001fcc0000000000 */
[----:B------:R-:W0:Y:S02]  /*0f60*/  F2I.FTZ.U32.TRUNC.NTZ R17, R17 ;  /* 0x0000001100117305 */ /* 0x000e24000021f000 */
[----:B0-----:R-:W-:-:S04]  /*0f70*/  IMAD.MOV R11, RZ, RZ, -R17 ;  /* 0x000000ffff0b7224 */ /* 0x001fc800078e0a11 */
[----:B------:R-:W-:-:S04]  /*0f80*/  IMAD R11, R11, R14, RZ ;  /* 0x0000000e0b0b7224 */ /* 0x000fc800078e02ff */
[----:B------:R-:W-:Y:S01]  /*0f90*/  IMAD.HI.U32 R16, R17, R11, R16 ;  /* 0x0000000b11107227 */ /* 0x000fe200078e0010 */
[----:B------:R-:W-:-:S03]  /*0fa0*/  LOP3.LUT R17, RZ, R15, RZ, 0x33, !PT ;  /* 0x0000000fff117212 */ /* 0x000fc600078e33ff */
[----:B------:R-:W-:-:S04]  /*0fb0*/  IMAD.MOV.U32 R11, RZ, RZ, R13 ;  /* 0x000000ffff0b7224 */ /* 0x000fc800078e000d */
[----:B------:R-:W-:-:S04]  /*0fc0*/  IMAD.HI.U32 R10, R16, R11, RZ ;  /* 0x0000000b100a7227 */ /* 0x000fc800078e00ff */
[----:B------:R-:W-:-:S04]  /*0fd0*/  IMAD.MOV R10, RZ, RZ, -R10 ;  /* 0x000000ffff0a7224 */ /* 0x000fc800078e0a0a */
[----:B------:R-:W-:-:S05]  /*0fe0*/  IMAD R11, R14, R10, R11 ;  /* 0x0000000a0e0b7224 */ /* 0x000fca00078e020b */
[----:B------:R-:W-:-:S13]  /*0ff0*/  ISETP.GT.U32.AND P0, PT, R14, R11, PT ;  /* 0x0000000b0e00720c */ /* 0x000fda0003f04070 */
[----:B------:R-:W-:-:S05]  /*1000*/  @!P0 IMAD.IADD R11, R11, 0x1, -R14 ;  /* 0x000000010b0b8824 */ /* 0x000fca00078e0a0e */
[----:B------:R-:W-:-:S13]  /*1010*/  ISETP.GT.U32.AND P0, PT, R14, R11, PT ;  /* 0x0000000b0e00720c */ /* 0x000fda0003f04070 */
[----:B------:R-:W-:Y:S01]  /*1020*/  @!P0 IMAD.IADD R11, R11, 0x1, -R14 ;  /* 0x000000010b0b8824 */ /* 0x000fe200078e0a0e */
[----:B------:R-:W-:-:S03]  /*1030*/  ISETP.NE.AND P0, PT, R15, RZ, PT ;  /* 0x000000ff0f00720c */ /* 0x000fc60003f05270 */
[----:B------:R-:W-:-:S05]  /*1040*/  @!P1 IMAD.MOV R11, RZ, RZ, -R11 ;  /* 0x000000ffff0b9224 */ /* 0x000fca00078e0a0b */
[----:B------:R-:W-:-:S04]  /*1050*/  SEL R10, R17, R11, !P0 ;  /* 0x0000000b110a7207 */ /* 0x000fc80004000000 */
[----:B------:R-:W-:-:S04]  /*1060*/  IADD3 R10, PT, PT, R10, R15, RZ ;  /* 0x0000000f0a0a7210 */ /* 0x000fc80007ffe0ff */
[----:B------:R-:W-:Y:S02]  /*1070*/  IABS R13, R10 ;  /* 0x0000000a000d7213 */ /* 0x000fe40000000000 */
[----:B------:R-:W-:-:S03]  /*1080*/  ISETP.GE.AND P2, PT, R10, RZ, PT ;  /* 0x000000ff0a00720c */ /* 0x000fc60003f46270 */
[----:B------:R-:W-:-:S04]  /*1090*/  IMAD.HI.U32 R11, R16, R13, RZ ;  /* 0x0000000d100b7227 */ /* 0x000fc800078e00ff */
[----:B------:R-:W-:-:S04]  /*10a0*/  IMAD.MOV R11, RZ, RZ, -R11 ;  /* 0x000000ffff0b7224 */ /* 0x000fc800078e0a0b */
[----:B------:R-:W-:-:S05]  /*10b0*/  IMAD R11, R14, R11, R13 ;  /* 0x0000000b0e0b7224 */ /* 0x000fca00078e020d */
[----:B------:R-:W-:-:S13]  /*10c0*/  ISETP.GT.U32.AND P1, PT, R14, R11, PT ;  /* 0x0000000b0e00720c */ /* 0x000fda0003f24070 */
[----:B------:R-:W-:-:S05]  /*10d0*/  @!P1 IMAD.IADD R11, R11, 0x1, -R14 ;  /* 0x000000010b0b9824 */ /* 0x000fca00078e0a0e */
[----:B------:R-:W-:-:S13]  /*10e0*/  ISETP.GT.U32.AND P1, PT, R14, R11, PT ;  /* 0x0000000b0e00720c */ /* 0x000fda0003f24070 */
[----:B------:R-:W-:-:S04]  /*10f0*/  @!P1 IMAD.IADD R11, R11, 0x1, -R14 ;  /* 0x000000010b0b9824 */ /* 0x000fc800078e0a0e */
[----:B------:R-:W-:-:S05]  /*1100*/  @!P2 IMAD.MOV R11, RZ, RZ, -R11 ;  /* 0x000000ffff0ba224 */ /* 0x000fca00078e0a0b */
[----:B------:R-:W-:Y:S02]  /*1110*/  SEL R13, R17, R11, !P0 ;  /* 0x0000000b110d7207 */ /* 0x000fe40004000000 */
[----:B------:R-:W0:Y:S03]  /*1120*/  LDC.64 R10, c[0x0][0x3a0] ;  /* 0x0000e800ff0a7b82 */ /* 0x000e260000000a00 */
[----:B--2---:R-:W-:-:S04]  /*1130*/  IMAD R12, R13, R18, UR10 ;  /* 0x0000000a0d0c7e24 */ /* 0x004fc8000f8e0212 */
[----:B---3--:R-:W-:-:S05]  /*1140*/  IMAD R13, R12, R19, UR12 ;  /* 0x0000000c0c0d7e24 */ /* 0x008fca000f8e0213 */
[----:B-1----:R-:W-:-:S04]  /*1150*/  IADD3 R12, P1, PT, R13, UR16, RZ ;  /* 0x000000100d0c7c10 */ /* 0x002fc8000ff3e0ff */
[----:B------:R-:W-:-:S05]  /*1160*/  LEA.HI.X.SX32 R13, R13, UR17, 0x1, P1 ;  /* 0x000000110d0d7c11 */ /* 0x000fca00088f0eff */
[----:B------:R-:W2:Y:S04]  /*1170*/  LDG.E.U8 R12, desc[UR14][R12.64] ;  /* 0x0000000e0c0c7981 */ /* 0x000ea8000c1e1100 */
[----:B0-----:R-:W3:Y:S01]  /*1180*/  LDG.E R21, desc[UR14][R10.64] ;  /* 0x0000000e0a157981 */ /* 0x001ee2000c1e1900 */
[----:B------:R-:W-:Y:S02]  /*1190*/  ISETP.NE.AND P1, PT, R6, 0x1, PT ;  /* 0x000000010600780c */ /* 0x000fe40003f25270 */
[----:B------:R-:W-:Y:S02]  /*11a0*/  IADD3 R20, PT, PT, -R3, 0x1, RZ ;  /* 0x0000000103147810 */ /* 0x000fe40007ffe1ff */
[----:B--2---:R-:W-:-:S05]  /*11b0*/  I2FP.F32.U32 R22, R12 ;  /* 0x0000000c00167245 */ /* 0x004fca0000201000 */
[----:B---3--:R-:W-:-:S04]  /*11c0*/  FFMA R21, R21, R22, RZ ;  /* 0x0000001615157223 */ /* 0x008fc800000000ff */
[----:B------:R-:W-:Y:S05]  /*11d0*/  @!P1 BRA `(.L_x_13) ;  /* 0x0000000400089947 */ /* 0x000fea0003800000 */
[----:B------:R-:W-:Y:S01]  /*11e0*/  IABS R13, R5 ;  /* 0x00000005000d7213 */ /* 0x000fe20000000000 */
[----:B------:R-:W2:Y:S01]  /*11f0*/  LDG.E R22, desc[UR14][R10.64+0x4] ;  /* 0x0000040e0a167981 */ /* 0x000ea2000c1e1900 */
        /* <DEDUP_REMOVED lines=9> */
[----:B------:R-:W-:-:S05]  /*1290*/  SEL R12, R17, R13, !P0 ;  /* 0x0000000d110c7207 */ /* 0x000fca0004000000 */
[----:B------:R-:W-:-:S05]  /*12a0*/  IMAD.IADD R12, R12, 0x1, R15 ;  /* 0x000000010c0c7824 */ /* 0x000fca00078e020f */
        /* <DEDUP_REMOVED lines=8> */
[----:B------:R-:W-:-:S05]  /*1330*/  @!P1 IMAD.IADD R13, R13, 0x1, -R14 ;  /* 0x000000010d0d9824 */ /* 0x000fca00078e0a0e */
[----:B------:R-:W-:-:S04]  /*1340*/  @!P2 IADD3 R13, PT, PT, -R13, RZ, RZ ;  /* 0x000000ff0d0da210 */ /* 0x000fc80007ffe1ff */
[----:B------:R-:W-:-:S05]  /*1350*/  SEL R13, R17, R13, !P0 ;  /* 0x0000000d110d7207 */ /* 0x000fca0004000000 */
[----:B------:R-:W-:-:S04]  /*1360*/  IMAD R12, R13, R18, UR10 ;  /* 0x0000000a0d0c7e24 */ /* 0x000fc8000f8e0212 */
        /* <DEDUP_REMOVED lines=33> */
[----:B------:R-:W-:-:S04]  /*1580*/  IMAD R18, R13, R18, UR10 ;  /* 0x0000000a0d127e24 */ /* 0x000fc8000f8e0212 */
[----:B------:R-:W-:-:S05]  /*1590*/  IMAD R18, R18, R19, UR12 ;  /* 0x0000000c12127e24 */ /* 0x000fca000f8e0213 */
[----:B------:R-:W-:-:S04]  /*15a0*/  IADD3 R12, P0, PT, R18, UR16, RZ ;  /* 0x00000010120c7c10 */ /* 0x000fc8000ff1e0ff */
[----:B------:R-:W-:-:S05]  /*15b0*/  LEA.HI.X.SX32 R13, R18, UR17, 0x1, P0 ;  /* 0x00000011120d7c11 */ /* 0x000fca00080f0eff */
[----:B------:R-:W3:Y:S01]  /*15c0*/  LDG.E.U8 R12, desc[UR14][R12.64] ;  /* 0x0000000e0c0c7981 */ /* 0x000ee2000c1e1100 */
[----:B------:R-:W-:Y:S02]  /*15d0*/  IADD3 R20, PT, PT, -R3, 0x3, RZ ;  /* 0x0000000303147810 */ /* 0x000fe40007ffe1ff */
[----:B---3--:R-:W-:-:S05]  /*15e0*/  I2FP.F32.U32 R14, R12 ;  /* 0x0000000c000e7245 */ /* 0x008fca0000201000 */
[----:B--2---:R-:W-:-:S07]  /*15f0*/  FFMA R21, R10, R14, R21 ;  /* 0x0000000e0a157223 */ /* 0x004fce0000000015 */
.L_x_13:
[----:B------:R-:W-:-:S05]  /*1600*/  IABS R10, R3 ;  /* 0x00000003000a7213 */ /* 0x000fca0000000000 */
[----:B------:R-:W-:-:S05]  /*1610*/  IMAD.IADD R10, R3, 0x1, R10 ;  /* 0x00000001030a7824 */ /* 0x000fca00078e020a */
[----:B------:R-:W-:-:S13]  /*1620*/  ISETP.GE.U32.AND P0, PT, R10, 0x3, PT ;  /* 0x000000030a00780c */ /* 0x000fda0003f06070 */
[----:B------:R-:W-:Y:S05]  /*1630*/  @!P0 BRA `(.L_x_11) ;  /* 0x0000001800548947 */ /* 0x000fea0003800000 */
[----:B------:R-:W0:Y:S01]  /*1640*/  LDC R10, c[0x0][0x394] ;  /* 0x0000e500ff0a7b82 */ /* 0x000e220000000800 */
[----:B------:R-:W1:Y:S01]  /*1650*/  LDCU.64 UR16, c[0x0][0x380] ;  /* 0x00007000ff1077ac */ /* 0x000e620008000a00 */
[----:B0-----:R-:W-:-:S04]  /*1660*/  IABS R22, R10 ;  /* 0x0000000a00167213 */ /* 0x001fc80000000000 */
[----:B------:R-:W0:Y:S08]  /*1670*/  I2F.RP R12, R22 ;  /* 0x00000016000c7306 */ /* 0x000e300000209400 */
[----:B0-----:R-:W0:Y:S02]  /*1680*/  MUFU.RCP R12, R12 ;  /* 0x0000000c000c7308 */ /* 0x001e240000001000 */
[----:B0-----:R-:W-:-:S06]  /*1690*/  VIADD R10, R12, 0xffffffe ;  /* 0x0ffffffe0c0a7836 */ /* 0x001fcc0000000000 */
[----:B------:R0:W2:Y:S02]  /*16a0*/  F2I.FTZ.U32.TRUNC.NTZ R11, R10 ;  /* 0x0000000a000b7305 */ /* 0x0000a4000021f000 */
[----:B0-----:R-:W-:Y:S01]  /*16b0*/  IMAD.MOV.U32 R10, RZ, RZ, RZ ;  /* 0x000000ffff0a7224 */ /* 0x001fe200078e00ff */
[----:B--2---:R-:W-:-:S05]  /*16c0*/  IADD3 R23, PT, PT, RZ, -R11, RZ ;  /* 0x8000000bff177210 */ /* 0x004fca0007ffe0ff */
[----:B------:R-:W-:-:S04]  /*16d0*/  IMAD R23, R23, R22, RZ ;  /* 0x0000001617177224 */ /* 0x000fc800078e02ff */
[----:B-1----:R-:W-:-:S07]  /*16e0*/  IMAD.HI.U32 R23, R11, R23, R10 ;  /* 0x000000170b177227 */ /* 0x002fce00078e000a */
.L_x_14:
[----:B------:R-:W0:Y:S01]  /*16f0*/  LDC R13, c[0x0][0x394] ;  /* 0x0000e500ff0d7b82 */ /* 0x000e220000000800 */
[----:B------:R-:W-:-:S04]  /*1700*/  IMAD.IADD R18, R0, 0x1, R20 ;  /* 0x0000000100127824 */ /* 0x000fc800078e0214 */
[C---:B------:R-:W-:Y:S01]  /*1710*/  VIADD R16, R18.reuse, 0x1 ;  /* 0x0000000112107836 */ /* 0x040fe20000000000 */
[----:B------:R-:W-:Y:S01]  /*1720*/  IABS R19, R18 ;  /* 0x0000001200137213 */ /* 0x000fe20000000000 */
[C---:B------:R-:W-:Y:S01]  /*1730*/  VIADD R15, R18.reuse, 0x3 ;  /* 0x00000003120f7836 */ /* 0x040fe20000000000 */
[----:B------:R-:W-:Y:S02]  /*1740*/  ISETP.GE.AND P1, PT, R18, RZ, PT ;  /* 0x000000ff1200720c */ /* 0x000fe40003f26270 */
[----:B------:R-:W-:Y:S01]  /*1750*/  IABS R17, R16 ;  /* 0x0000001000117213 */ /* 0x000fe20000000000 */
[----:B------:R-:W-:Y:S01]  /*1760*/  IMAD.HI.U32 R23, R23, R19, RZ ;  /* 0x0000001317177227 */ /* 0x000fe200078e00ff */
[----:B------:R-:W-:Y:S02]  /*1770*/  IABS R27, R15 ;  /* 0x0000000f001b7213 */ /* 0x000fe40000000000 */
[----:B------:R-:W-:Y:S01]  /*1780*/  ISETP.GE.AND P6, PT, R15, RZ, PT ;  /* 0x000000ff0f00720c */ /* 0x000fe20003fc6270 */
[----:B------:R-:W-:Y:S01]  /*1790*/  IMAD.MOV R23, RZ, RZ, -R23 ;  /* 0x000000ffff177224 */ /* 0x000fe200078e0a17 */
[----:B0-----:R-:W-:-:S04]  /*17a0*/  IABS R12, R13 ;  /* 0x0000000d000c7213 */ /* 0x001fc80000000000 */
[----:B------:R-:W0:Y:S01]  /*17b0*/  I2F.RP R14, R12 ;  /* 0x0000000c000e7306 */ /* 0x000e220000209400 */
[----:B------:R-:W-:-:S05]  /*17c0*/  IMAD R19, R12, R23, R19 ;  /* 0x000000170c137224 */ /* 0x000fca00078e0213 */
[----:B------:R-:W-:Y:S02]  /*17d0*/  ISETP.GT.U32.AND P0, PT, R22, R19, PT ;  /* 0x000000131600720c */ /* 0x000fe40003f04070 */
[----:B0-----:R-:W0:Y:S11]  /*17e0*/  MUFU.RCP R14, R14 ;  /* 0x0000000e000e7308 */ /* 0x001e360000001000 */
[----:B------:R-:W-:-:S05]  /*17f0*/  @!P0 IMAD.IADD R19, R19, 0x1, -R12 ;  /* 0x0000000113138824 */ /* 0x000fca00078e0a0c */
[----:B------:R-:W-:Y:S01]  /*1800*/  ISETP.GT.U32.AND P0, PT, R22, R19, PT ;  /* 0x000000131600720c */ /* 0x000fe20003f04070 */
[----:B0-----:R-:W-:Y:S02]  /*1810*/  VIADD R10, R14, 0xffffffe ;  /* 0x0ffffffe0e0a7836 */ /* 0x001fe40000000000 */
[----:B------:R-:W-:Y:S02]  /*1820*/  VIADD R14, R18, 0x2 ;  /* 0x00000002120e7836 */ /* 0x000fe40000000000 */
[----:B------:R0:W1:Y:S08]  /*1830*/  F2I.FTZ.U32.TRUNC.NTZ R11, R10 ;  /* 0x0000000a000b7305 */ /* 0x000070000021f000 */
[----:B------:R-:W-:Y:S01]  /*1840*/  @!P0 IMAD.IADD R19, R19, 0x1, -R12 ;  /* 0x0000000113138824 */ /* 0x000fe200078e0a0c */
[----:B------:R-:W-:-:S02]  /*1850*/  ISETP.NE.AND P0, PT, R13, RZ, PT ;  /* 0x000000ff0d00720c */ /* 0x000fc40003f05270 */
[----:B------:R-:W-:Y:S01]  /*1860*/  IABS R25, R14 ;  /* 0x0000000e00197213 */ /* 0x000fe20000000000 */
[----:B------:R-:W-:Y:S02]  /*1870*/  @!P1 IMAD.MOV R19, RZ, RZ, -R19 ;  /* 0x000000ffff139224 */ /* 0x000fe400078e0a13 */
[----:B0-----:R-:W-:Y:S02]  /*1880*/  IMAD.MOV.U32 R10, RZ, RZ, RZ ;  /* 0x000000ffff0a7224 */ /* 0x001fe400078e00ff */
[----:B-1----:R-:W-:-:S04]  /*1890*/  IMAD.MOV R23, RZ, RZ, -R11 ;  /* 0x000000ffff177224 */ /* 0x002fc800078e0a0b */
[----:B------:R-:W-:-:S04]  /*18a0*/  IMAD R23, R23, R12, RZ ;  /* 0x0000000c17177224 */ /* 0x000fc800078e02ff */
[----:B------:R-:W-:-:S06]  /*18b0*/  IMAD.HI.U32 R23, R11, R23, R10 ;  /* 0x000000170b177227 */ /* 0x000fcc00078e000a */
[----:B------:R-:W-:-:S04]  /*18c0*/  IMAD.HI.U32 R10, R23, R17, RZ ;  /* 0x00000011170a7227 */ /* 0x000fc800078e00ff */
[----:B------:R-:W-:-:S04]  /*18d0*/  IMAD.HI.U32 R22, R23, R27, RZ ;  /* 0x0000001b17167227 */ /* 0x000fc800078e00ff */
[----:B------:R-:W-:Y:S01]  /*18e0*/  IMAD.MOV R10, RZ, RZ, -R10 ;  /* 0x000000ffff0a7224 */ /* 0x000fe200078e0a0a */
[----:B------:R-:W-:Y:S01]  /*18f0*/  IADD3 R24, PT, PT, -R22, RZ, RZ ;  /* 0x000000ff16187210 */ /* 0x000fe20007ffe1ff */
[----:B------:R-:W-:-:S04]  /*1900*/  IMAD.HI.U32 R11, R23, R25, RZ ;  /* 0x00000019170b7227 */ /* 0x000fc800078e00ff */
[----:B------:R-:W-:Y:S01]  /*1910*/  IMAD R17, R12, R10, R17 ;  /* 0x0000000a0c117224 */ /* 0x000fe200078e0211 */
[----:B------:R-:W-:Y:S01]  /*1920*/  LOP3.LUT R10, RZ, R13, RZ, 0x33, !PT ;  /* 0x0000000dff0a7212 */ /* 0x000fe200078e33ff */
[----:B------:R-:W-:Y:S02]  /*1930*/  IMAD.MOV.U32 R22, RZ, RZ, R12 ;  /* 0x000000ffff167224 */ /* 0x000fe400078e000c */
[----:B------:R-:W-:Y:S01]  /*1940*/  IMAD.MOV R11, RZ, RZ, -R11 ;  /* 0x000000ffff0b7224 */ /* 0x000fe200078e0a0b */
[----:B------:R-:W-:Y:S01]  /*1950*/  SEL R18, R10, R19, !P0 ;  /* 0x000000130a127207 */ /* 0x000fe20004000000 */
[----:B------:R-:W-:Y:S01]  /*1960*/  IMAD R27, R12, R24, R27 ;  /* 0x000000180c1b7224 */ /* 0x000fe200078e021b */
[----:B------:R-:W-:Y:S01]  /*1970*/  ISETP.GT.U32.AND P2, PT, R22, R17, PT ;  /* 0x000000111600720c */ /* 0x000fe20003f44070 */
[----:B------:R-:W-:Y:S02]  /*1980*/  IMAD R25, R12, R11, R25 ;  /* 0x0000000b0c197224 */ /* 0x000fe400078e0219 */
[----:B------:R-:W-:Y:S01]  /*1990*/  IMAD.IADD R11, R18, 0x1, R13 ;  /* 0x00000001120b7824 */ /* 0x000fe200078e020d */
[----:B------:R-:W-:-:S02]  /*19a0*/  ISETP.GT.U32.AND P4, PT, R22, R27, PT ;  /* 0x0000001b1600720c */ /* 0x000fc40003f84070 */
[----:B------:R-:W-:-:S07]  /*19b0*/  ISETP.GT.U32.AND P3, PT, R22, R25, PT ;  /* 0x000000191600720c */ /* 0x000fce0003f64070 */
[--C-:B------:R-:W-:Y:S01]  /*19c0*/  @!P2 IMAD.IADD R17, R17, 0x1, -R12.reuse ;  /* 0x000000011111a824 */ /* 0x100fe200078e0a0c */
[----:B------:R-:W-:Y:S02]  /*19d0*/  ISETP.GE.AND P2, PT, R16, RZ, PT ;  /* 0x000000ff1000720c */ /* 0x000fe40003f46270 */
[----:B------:R-:W-:Y:S01]  /*19e0*/  IABS R16, R11 ;  /* 0x0000000b00107213 */ /* 0x000fe20000000000 */
[--C-:B------:R-:W-:Y:S01]  /*19f0*/  @!P4 IMAD.IADD R27, R27, 0x1, -R12.reuse ;  /* 0x000000011b1bc824 */ /* 0x100fe200078e0a0c */
[----:B------:R-:W-:Y:S01]  /*1a00*/  ISETP.GT.U32.AND P1, PT, R22, R17, PT ;  /* 0x000000111600720c */ /* 0x000fe20003f24070 */
[----:B------:R-:W-:Y:S01]  /*1a10*/  @!P3 IMAD.IADD R25, R25, 0x1, -R12 ;  /* 0x000000011919b824 */ /* 0x000fe200078e0a0c */
[----:B------:R-:W-:Y:S02]  /*1a20*/  ISETP.GE.AND P4, PT, R14, RZ, PT ;  /* 0x000000ff0e00720c */ /* 0x000fe40003f86270 */
[C---:B------:R-:W-:Y:S02]  /*1a30*/  ISETP.GT.U32.AND P5, PT, R22.reuse, R27, PT ;  /* 0x0000001b1600720c */ /* 0x040fe40003fa4070 */
[----:B------:R-:W-:-:S07]  /*1a40*/  ISETP.GT.U32.AND P3, PT, R22, R25, PT ;  /* 0x000000191600720c */ /* 0x000fce0003f64070 */
[----:B------:R-:W-:-:S04]  /*1a50*/  @!P1 IMAD.IADD R17, R17, 0x1, -R12 ;  /* 0x0000000111119824 */ /* 0x000fc800078e0a0c */
[----:B------:R-:W-:Y:S02]  /*1a60*/  IMAD.MOV.U32 R15, RZ, RZ, R17 ;  /* 0x000000ffff0f7224 */ /* 0x000fe400078e0011 */
[--C-:B------:R-:W-:Y:S02]  /*1a70*/  @!P3 IMAD.IADD R25, R25, 0x1, -R12.reuse ;  /* 0x000000011919b824 */ /* 0x100fe400078e0a0c */
[----:B------:R-:W-:Y:S02]  /*1a80*/  @!P2 IMAD.MOV R15, RZ, RZ, -R15 ;  /* 0x000000ffff0fa224 */ /* 0x000fe400078e0a0f */
[----:B------:R-:W-:Y:S01]  /*1a90*/  @!P5 IMAD.IADD R27, R27, 0x1, -R12 ;  /* 0x000000011b1bd824 */ /* 0x000fe200078e0a0c */
[----:B------:R-:W-:Y:S01]  /*1aa0*/  @!P4 IADD3 R25, PT, PT, -R25, RZ, RZ ;  /* 0x000000ff1919c210 */ /* 0x000fe20007ffe1ff */
[----:B------:R-:W-:Y:S01]  /*1ab0*/  IMAD.HI.U32 R17, R23, R16, RZ ;  /* 0x0000001017117227 */ /* 0x000fe200078e00ff */
[C---:B------:R-:W-:Y:S02]  /*1ac0*/  SEL R14, R10.reuse, R15, !P0 ;  /* 0x0000000f0a0e7207 */ /* 0x040fe40004000000 */
[----:B------:R-:W-:Y:S01]  /*1ad0*/  SEL R18, R10, R25, !P0 ;  /* 0x000000190a127207 */ /* 0x000fe20004000000 */
[----:B------:R-:W-:-:S02]  /*1ae0*/  @!P6 IMAD.MOV R27, RZ, RZ, -R27 ;  /* 0x000000ffff1be224 */ /* 0x000fc400078e0a1b */
[--C-:B------:R-:W-:Y:S02]  /*1af0*/  IMAD.IADD R15, R14, 0x1, R13.reuse ;  /* 0x000000010e0f7824 */ /* 0x100fe400078e020d */
[----:B------:R-:W-:Y:S01]  /*1b00*/  IMAD.IADD R14, R18, 0x1, R13 ;  /* 0x00000001120e7824 */ /* 0x000fe200078e020d */
[----:B------:R-:W-:Y:S01]  /*1b10*/  SEL R24, R10, R27, !P0 ;  /* 0x0000001b0a187207 */ /* 0x000fe20004000000 */
[----:B------:R-:W-:Y:S01]  /*1b20*/  IMAD.MOV R17, RZ, RZ, -R17 ;  /* 0x000000ffff117224 */ /* 0x000fe200078e0a11 */
[----:B------:R-:W-:Y:S02]  /*1b30*/  IABS R27, R15 ;  /* 0x0000000f001b7213 */ /* 0x000fe40000000000 */
[----:B------:R-:W-:Y:S01]  /*1b40*/  IABS R18, R14 ;  /* 0x0000000e00127213 */ /* 0x000fe20000000000 */
[----:B------:R-:W-:Y:S02]  /*1b50*/  IMAD.IADD R13, R24, 0x1, R13 ;  /* 0x00000001180d7824 */ /* 0x000fe400078e020d */
[----:B------:R-:W-:-:S02]  /*1b60*/  IMAD R25, R12, R17, R16 ;  /* 0x000000110c197224 */ /* 0x000fc400078e0210 */
[----:B------:R-:W-:Y:S01]  /*1b70*/  IMAD.MOV.U32 R17, RZ, RZ, R18 ;  /* 0x000000ffff117224 */ /* 0x000fe200078e0012 */
[----:B------:R-:W-:Y:S01]  /*1b80*/  IABS R19, R13 ;  /* 0x0000000d00137213 */ /* 0x000fe20000000000 */
[----:B------:R-:W-:Y:S01]  /*1b90*/  IMAD.HI.U32 R16, R23, R27, RZ ;  /* 0x0000001b17107227 */ /* 0x000fe200078e00ff */
[----:B------:R-:W-:-:S03]  /*1ba0*/  ISETP.GT.U32.AND P1, PT, R22, R25, PT ;  /* 0x000000191600720c */ /* 0x000fc60003f24070 */
[----:B------:R-:W-:-:S04]  /*1bb0*/  IMAD.HI.U32 R18, R23, R17, RZ ;  /* 0x0000001117127227 */ /* 0x000fc800078e00ff */
[----:B------:R-:W-:Y:S02]  /*1bc0*/  IMAD.MOV R16, RZ, RZ, -R16 ;  /* 0x000000ffff107224 */ /* 0x000fe400078e0a10 */
[----:B------:R-:W-:-:S04]  /*1bd0*/  IMAD.HI.U32 R24, R23, R19, RZ ;  /* 0x0000001317187227 */ /* 0x000fc800078e00ff */
[----:B------:R-:W-:Y:S02]  /*1be0*/  IMAD.MOV R18, RZ, RZ, -R18 ;  /* 0x000000ffff127224 */ /* 0x000fe400078e0a12 */
[C---:B------:R-:W-:Y:S02]  /*1bf0*/  IMAD R27, R12.reuse, R16, R27 ;  /* 0x000000100c1b7224 */ /* 0x040fe400078e021b */
[----:B------:R-:W-:Y:S01]  /*1c00*/  IMAD.MOV R24, RZ, RZ, -R24 ;  /* 0x000000ffff187224 */ /* 0x000fe200078e0a18 */
[----:B------:R-:W0:Y:S01]  /*1c10*/  LDC R16, c[0x0][0x390] ;  /* 0x0000e400ff107b82 */ /* 0x000e220000000800 */
[----:B------:R-:W-:Y:S01]  /*1c20*/  IMAD R17, R12, R18, R17 ;  /* 0x000000120c117224 */ /* 0x000fe200078e0211 */
[----:B------:R-:W-:Y:S01]  /*1c30*/  ISETP.GT.U32.AND P3, PT, R22, R27, PT ;  /* 0x0000001b1600720c */ /* 0x000fe20003f64070 */
[----:B------:R-:W-:Y:S02]  /*1c40*/  IMAD R19, R12, R24, R19 ;  /* 0x000000180c137224 */ /* 0x000fe400078e0213 */
[----:B------:R-:W-:Y:S01]  /*1c50*/  @!P1 IMAD.IADD R25, R25, 0x1, -R12 ;  /* 0x0000000119199824 */ /* 0x000fe200078e0a0c */
[----:B------:R-:W-:-:S02]  /*1c60*/  ISETP.GT.U32.AND P4, PT, R22, R17, PT ;  /* 0x000000111600720c */ /* 0x000fc40003f84070 */
[C---:B------:R-:W-:Y:S02]  /*1c70*/  ISETP.GT.U32.AND P5, PT, R22.reuse, R19, PT ;  /* 0x000000131600720c */ /* 0x040fe40003fa4070 */
[----:B------:R-:W-:Y:S02]  /*1c80*/  ISETP.GT.U32.AND P2, PT, R22, R25, PT ;  /* 0x000000191600720c */ /* 0x000fe40003f44070 */
[----:B------:R-:W-:Y:S02]  /*1c90*/  ISETP.GE.AND P1, PT, R11, RZ, PT ;  /* 0x000000ff0b00720c */ /* 0x000fe40003f26270 */
[----:B------:R-:W1:Y:S01]  /*1ca0*/  LDC R11, c[0x0][0x398] ;  /* 0x0000e600ff0b7b82 */ /* 0x000e620000000800 */
[----:B------:R-:W-:Y:S01]  /*1cb0*/  @!P3 IMAD.IADD R27, R27, 0x1, -R12 ;  /* 0x000000011b1bb824 */ /* 0x000fe200078e0a0c */
[----:B------:R-:W-:-:S03]  /*1cc0*/  ISETP.GE.AND P3, PT, R15, RZ, PT ;  /* 0x000000ff0f00720c */ /* 0x000fc60003f66270 */
[--C-:B------:R-:W-:Y:S01]  /*1cd0*/  @!P4 IMAD.IADD R17, R17, 0x1, -R12.reuse ;  /* 0x000000011111c824 */ /* 0x100fe200078e0a0c */
[C---:B------:R-:W-:Y:S02]  /*1ce0*/  ISETP.GT.U32.AND P6, PT, R22.reuse, R27, PT ;  /* 0x0000001b1600720c */ /* 0x040fe40003fc4070 */
[----:B------:R-:W-:Y:S01]  /*1cf0*/  @!P5 IADD3 R19, PT, PT, R19, -R12, RZ ;  /* 0x8000000c1313d210 */ /* 0x000fe20007ffe0ff */
[----:B------:R-:W-:Y:S01]  /*1d00*/  @!P2 IMAD.IADD R25, R25, 0x1, -R12 ;  /* 0x000000011919a824 */ /* 0x000fe200078e0a0c */
[C---:B------:R-:W-:Y:S02]  /*1d10*/  ISETP.GT.U32.AND P5, PT, R22.reuse, R17, PT ;  /* 0x000000111600720c */ /* 0x040fe40003fa4070 */
[----:B------:R-:W-:Y:S01]  /*1d20*/  ISETP.GT.U32.AND P4, PT, R22, R19, PT ;  /* 0x000000131600720c */ /* 0x000fe20003f84070 */
[----:B------:R-:W-:Y:S01]  /*1d30*/  @!P1 IMAD.MOV R25, RZ, RZ, -R25 ;  /* 0x000000ffff199224 */ /* 0x000fe200078e0a19 */
[----:B------:R-:W-:Y:S02]  /*1d40*/  ISETP.GE.AND P2, PT, R14, RZ, PT ;  /* 0x000000ff0e00720c */ /* 0x000fe40003f46270 */
[----:B------:R-:W-:-:S02]  /*1d50*/  ISETP.GE.AND P1, PT, R13, RZ, PT ;  /* 0x000000ff0d00720c */ /* 0x000fc40003f26270 */
[----:B------:R-:W-:Y:S01]  /*1d60*/  SEL R25, R10, R25, !P0 ;  /* 0x000000190a197207 */ /* 0x000fe20004000000 */
[----:B------:R-:W-:-:S04]  /*1d70*/  @!P6 IMAD.IADD R27, R27, 0x1, -R12 ;  /* 0x000000011b1be824 */ /* 0x000fc800078e0a0c */
[--C-:B------:R-:W-:Y:S02]  /*1d80*/  @!P5 IMAD.IADD R17, R17, 0x1, -R12.reuse ;  /* 0x000000011111d824 */ /* 0x100fe400078e0a0c */
[----:B------:R-:W-:Y:S02]  /*1d90*/  @!P4 IMAD.IADD R19, R19, 0x1, -R12 ;  /* 0x000000011313c824 */ /* 0x000fe400078e0a0c */
[----:B------:R-:W-:Y:S01]  /*1da0*/  @!P3 IMAD.MOV R27, RZ, RZ, -R27 ;  /* 0x000000ffff1bb224 */ /* 0x000fe200078e0a1b */
[----:B------:R-:W2:Y:S01]  /*1db0*/  LDC.64 R12, c[0x0][0x3a0] ;  /* 0x0000e800ff0c7b82 */ /* 0x000ea20000000a00 */
[----:B------:R-:W-:Y:S02]  /*1dc0*/  @!P2 IMAD.MOV R17, RZ, RZ, -R17 ;  /* 0x000000ffff11a224 */ /* 0x000fe400078e0a11 */
[----:B------:R-:W-:Y:S01]  /*1dd0*/  @!P1 IMAD.MOV R19, RZ, RZ, -R19 ;  /* 0x000000ffff139224 */ /* 0x000fe200078e0a13 */
[C---:B------:R-:W-:Y:S01]  /*1de0*/  SEL R27, R10.reuse, R27, !P0 ;  /* 0x0000001b0a1b7207 */ /* 0x040fe20004000000 */
[----:B0-----:R-:W-:Y:S01]  /*1df0*/  IMAD R14, R25, R16, UR11 ;  /* 0x0000000b190e7e24 */ /* 0x001fe2000f8e0210 */
[----:B------:R-:W-:-:S02]  /*1e00*/  SEL R17, R10, R17, !P0 ;  /* 0x000000110a117207 */ /* 0x000fc40004000000 */
[----:B------:R-:W-:Y:S01]  /*1e10*/  SEL R19, R10, R19, !P0 ;  /* 0x000000130a137207 */ /* 0x000fe20004000000 */
[-C--:B-1----:R-:W-:Y:S02]  /*1e20*/  IMAD R14, R14, R11.reuse, UR12 ;  /* 0x0000000c0e0e7e24 */ /* 0x082fe4000f8e020b */
[-C--:B------:R-:W-:Y:S02]  /*1e30*/  IMAD R10, R27, R16.reuse, UR11 ;  /* 0x0000000b1b0a7e24 */ /* 0x080fe4000f8e0210 */
[-C--:B------:R-:W-:Y:S01]  /*1e40*/  IMAD R24, R17, R16.reuse, UR11 ;  /* 0x0000000b11187e24 */ /* 0x080fe2000f8e0210 */
[----:B------:R-:W-:Y:S01]  /*1e50*/  IADD3 R18, P0, PT, R14, UR16, RZ ;  /* 0x000000100e127c10 */ /* 0x000fe2000ff1e0ff */
[----:B------:R-:W-:Y:S02]  /*1e60*/  IMAD R16, R19, R16, UR11 ;  /* 0x0000000b13107e24 */ /* 0x000fe4000f8e0210 */
[-C--:B------:R-:W-:Y:S01]  /*1e70*/  IMAD R17, R10, R11.reuse, UR12 ;  /* 0x0000000c0a117e24 */ /* 0x080fe2000f8e020b */
[----:B------:R-:W-:Y:S01]  /*1e80*/  LEA.HI.X.SX32 R19, R14, UR17, 0x1, P0 ;  /* 0x000000110e137c11 */ /* 0x000fe200080f0eff */
[----:B------:R-:W-:-:S02]  /*1e90*/  IMAD R15, R16, R11, UR12 ;  /* 0x0000000c100f7e24 */ /* 0x000fc4000f8e020b */
[----:B------:R-:W-:Y:S01]  /*1ea0*/  IMAD R24, R24, R11, UR12 ;  /* 0x0000000c18187e24 */ /* 0x000fe2000f8e020b */
[C---:B------:R-:W-:Y:S01]  /*1eb0*/  IADD3 R16, P0, PT, R17.reuse, UR16, RZ ;  /* 0x0000001011107c10 */ /* 0x040fe2000ff1e0ff */
[----:B------:R-:W-:Y:S01]  /*1ec0*/  IMAD.IADD R11, R20, 0x1, R3 ;  /* 0x00000001140b7824 */ /* 0x000fe200078e0203 */
[----:B------:R-:W3:Y:S02]  /*1ed0*/  LDG.E.U8 R18, desc[UR14][R18.64] ;  /* 0x0000000e12127981 */ /* 0x000ee4000c1e1100 */
[----:B------:R-:W-:Y:S01]  /*1ee0*/  LEA.HI.X.SX32 R17, R17, UR17, 0x1, P0 ;  /* 0x0000001111117c11 */ /* 0x000fe200080f0eff */
[----:B--2---:R-:W-:Y:S01]  /*1ef0*/  IMAD.WIDE R12, R11, 0x4, R12 ;  /* 0x000000040b0c7825 */ /* 0x004fe200078e020c */
[----:B------:R-:W-:-:S03]  /*1f00*/  IADD3 R10, P1, PT, R24, UR16, RZ ;  /* 0x00000010180a7c10 */ /* 0x000fc6000ff3e0ff */
[----:B------:R0:W2:Y:S01]  /*1f10*/  LDG.E.U8 R16, desc[UR14][R16.64] ;  /* 0x0000000e10107981 */ /* 0x0000a2000c1e1100 */
[C---:B------:R-:W-:Y:S02]  /*1f20*/  IADD3 R14, P0, PT, R15.reuse, UR16, RZ ;  /* 0x000000100f0e7c10 */ /* 0x040fe4000ff1e0ff */
[----:B------:R-:W-:Y:S01]  /*1f30*/  LEA.HI.X.SX32 R11, R24, UR17, 0x1, P1 ;  /* 0x00000011180b7c11 */ /* 0x000fe200088f0eff */
[----:B------:R-:W4:Y:S01]  /*1f40*/  LDG.E R26, desc[UR14][R12.64+0x4] ;  /* 0x0000040e0c1a7981 */ /* 0x000f22000c1e1900 */
[----:B------:R-:W-:-:S03]  /*1f50*/  LEA.HI.X.SX32 R15, R15, UR17, 0x1, P0 ;  /* 0x000000110f0f7c11 */ /* 0x000fc600080f0eff */
[----:B------:R-:W5:Y:S04]  /*1f60*/  LDG.E R24, desc[UR14][R12.64] ;  /* 0x0000000e0c187981 */ /* 0x000f68000c1e1900 */
[----:B------:R-:W4:Y:S04]  /*1f70*/  LDG.E.U8 R10, desc[UR14][R10.64] ;  /* 0x0000000e0a0a7981 */ /* 0x000f28000c1e1100 */
[----:B------:R-:W4:Y:S04]  /*1f80*/  LDG.E.U8 R14, desc[UR14][R14.64] ;  /* 0x0000000e0e0e7981 */ /* 0x000f28000c1e1100 */
[----:B------:R-:W4:Y:S04]  /*1f90*/  LDG.E R25, desc[UR14][R12.64+0x8] ;  /* 0x0000080e0c197981 */ /* 0x000f28000c1e1900 */
[----:B------:R-:W4:Y:S01]  /*1fa0*/  LDG.E R19, desc[UR14][R12.64+0xc] ;  /* 0x00000c0e0c137981 */ /* 0x000f22000c1e1900 */
[----:B0-----:R-:W-:-:S02]  /*1fb0*/  IABS R17, R3 ;  /* 0x0000000300117213 */ /* 0x001fc40000000000 */
[----:B---3--:R-:W-:Y:S02]  /*1fc0*/  I2FP.F32.U32 R18, R18 ;  /* 0x0000001200127245 */ /* 0x008fe40000201000 */
[----:B--2---:R-:W-:Y:S01]  /*1fd0*/  I2FP.F32.U32 R27, R16 ;  /* 0x00000010001b7245 */ /* 0x004fe20000201000 */
[----:B------:R-:W-:-:S05]  /*1fe0*/  VIADD R16, R20, 0x3 ;  /* 0x0000000314107836 */ /* 0x000fca0000000000 */
[----:B------:R-:W-:Y:S01]  /*1ff0*/  ISETP.NE.AND P0, PT, R16, R17, PT ;  /* 0x000000111000720c */ /* 0x000fe20003f05270 */
[----:B-----5:R-:W-:Y:S01]  /*2000*/  FFMA R21, R24, R18, R21 ;  /* 0x0000001218157223 */ /* 0x020fe20000000015 */
[----:B----4-:R-:W-:-:S03]  /*2010*/  I2FP.F32.U32 R10, R10 ;  /* 0x0000000a000a7245 */ /* 0x010fc60000201000 */
[----:B------:R-:W-:Y:S01]  /*2020*/  FFMA R26, R26, R27, R21 ;  /* 0x0000001b1a1a7223 */ /* 0x000fe20000000015 */
[----:B------:R-:W-:-:S03]  /*2030*/  I2FP.F32.U32 R14, R14 ;  /* 0x0000000e000e7245 */ /* 0x000fc60000201000 */
[----:B------:R-:W-:-:S04]  /*2040*/  FFMA R10, R25, R10, R26 ;  /* 0x0000000a190a7223 */ /* 0x000fc8000000001a */
[----:B------:R-:W-:Y:S01]  /*2050*/  FFMA R21, R19, R14, R10 ;  /* 0x0000000e13157223 */ /* 0x000fe2000000000a */
[----:B------:R-:W-:Y:S06]  /*2060*/  @!P0 BRA `(.L_x_11) ;  /* 0x0000000c00c88947 */ /* 0x000fec0003800000 */
[----:B------:R-:W-:Y:S01]  /*2070*/  VIADD R20, R20, 0x4 ;  /* 0x0000000414147836 */ /* 0x000fe20000000000 */
[----:B------:R-:W-:Y:S06]  /*2080*/  BRA `(.L_x_14) ;  /* 0xfffffff400987947 */ /* 0x000fec000383ffff */
.L_x_8:
[----:B------:R-:W0:Y:S01]  /*2090*/  LDC R16, c[0x0][0x398] ;  /* 0x0000e600ff107b82 */ /* 0x000e220000000800 */
[----:B------:R-:W-:Y:S01]  /*20a0*/  ISETP.NE.AND P0, PT, R6, RZ, PT ;  /* 0x000000ff0600720c */ /* 0x000fe20003f05270 */
[----:B------:R-:W-:Y:S01]  /*20b0*/  IMAD.MOV.U32 R21, RZ, RZ, RZ ;  /* 0x000000ffff157224 */ /* 0x000fe200078e00ff */
[----:B------:R-:W-:-:S11]  /*20c0*/  IABS R18, R3 ;  /* 0x0000000300127213 */ /* 0x000fd60000000000 */
[----:B------:R-:W-:Y:S05]  /*20d0*/  @!P0 BRA `(.L_x_15) ;  /* 0x0000000000c88947 */ /* 0x000fea0003800000 */
[----:B------:R-:W1:Y:S01]  /*20e0*/  LDC.64 R10, c[0x0][0x390] ;  /* 0x0000e400ff0a7b82 */ /* 0x000e620000000a00 */
[----:B------:R-:W-:Y:S01]  /*20f0*/  IADD3 R12, PT, PT, R0, -R3, RZ ;  /* 0x80000003000c7210 */ /* 0x000fe20007ffe0ff */
[----:B------:R-:W2:Y:S03]  /*2100*/  LDCU.64 UR16, c[0x0][0x380] ;  /* 0x00007000ff1077ac */ /* 0x000ea60008000a00 */
[C---:B------:R-:W-:Y:S02]  /*2110*/  ISETP.GE.AND P1, PT, R12.reuse, RZ, PT ;  /* 0x000000ff0c00720c */ /* 0x040fe40003f26270 */
[----:B------:R-:W-:Y:S01]  /*2120*/  LOP3.LUT R14, RZ, R12, RZ, 0x33, !PT ;  /* 0x0000000cff0e7212 */ /* 0x000fe200078e33ff */
[----:B------:R-:W3:Y:S04]  /*2130*/  LDC R17, c[0x0][0x398] ;  /* 0x0000e600ff117b82 */ /* 0x000ee80000000800 */
[----:B-1----:R-:W-:Y:S01]  /*2140*/  IMAD R19, R11, 0x2, R14 ;  /* 0x000000020b137824 */ /* 0x002fe200078e020e */
[----:B------:R-:W-:-:S05]  /*2150*/  ISETP.GE.AND P0, PT, R12, R11, PT ;  /* 0x0000000b0c00720c */ /* 0x000fca0003f06270 */
[----:B------:R-:W-:Y:S02]  /*2160*/  @P1 SEL R14, R12, R19, !P0 ;  /* 0x000000130c0e1207 */ /* 0x000fe40004000000 */
[----:B------:R-:W1:Y:S03]  /*2170*/  LDC.64 R12, c[0x0][0x3a0] ;  /* 0x0000e800ff0c7b82 */ /* 0x000e660000000a00 */
[----:B------:R-:W-:-:S04]  /*2180*/  IMAD R14, R14, R10, R7 ;  /* 0x0000000a0e0e7224 */ /* 0x000fc800078e0207 */
[----:B---3--:R-:W-:-:S05]  /*2190*/  IMAD R15, R14, R17, UR12 ;  /* 0x0000000c0e0f7e24 */ /* 0x008fca000f8e0211 */
[----:B--2---:R-:W-:-:S04]  /*21a0*/  IADD3 R14, P0, PT, R15, UR16, RZ ;  /* 0x000000100f0e7c10 */ /* 0x004fc8000ff1e0ff */
[----:B------:R-:W-:-:S05]  /*21b0*/  LEA.HI.X.SX32 R15, R15, UR17, 0x1, P0 ;  /* 0x000000110f0f7c11 */ /* 0x000fca00080f0eff */
[----:B------:R-:W2:Y:S04]  /*21c0*/  LDG.E.U8 R14, desc[UR14][R14.64] ;  /* 0x0000000e0e0e7981 */ /* 0x000ea8000c1e1100 */
[----:B-1----:R-:W3:Y:S01]  /*21d0*/  LDG.E R21, desc[UR14][R12.64] ;  /* 0x0000000e0c157981 */ /* 0x002ee2000c1e1900 */
[----:B------:R-:W-:Y:S02]  /*21e0*/  ISETP.NE.AND P0, PT, R6, 0x1, PT ;  /* 0x000000010600780c */ /* 0x000fe40003f05270 */
[----:B------:R-:W-:Y:S02]  /*21f0*/  IADD3 R20, PT, PT, -R3, 0x1, RZ ;  /* 0x0000000103147810 */ /* 0x000fe40007ffe1ff */
[----:B--2---:R-:W-:-:S05]  /*2200*/  I2FP.F32.U32 R22, R14 ;  /* 0x0000000e00167245 */ /* 0x004fca0000201000 */
[----:B---3--:R-:W-:-:S04]  /*2210*/  FFMA R21, R21, R22, RZ ;  /* 0x0000001615157223 */ /* 0x008fc800000000ff */
[----:B------:R-:W-:Y:S05]  /*2220*/  @!P0 BRA `(.L_x_15) ;  /* 0x0000000000748947 */ /* 0x000fea0003800000 */
[----:B------:R-:W-:Y:S01]  /*2230*/  ISETP.NE.AND P3, PT, R6, 0x2, PT ;  /* 0x000000020600780c */ /* 0x000fe20003f65270 */
[----:B------:R-:W-:Y:S01]  /*2240*/  VIADD R14, R19, 0xffffffff ;  /* 0xffffffff130e7836 */ /* 0x000fe20000000000 */
[----:B------:R-:W-:Y:S01]  /*2250*/  ISETP.GE.AND P1, PT, R5, RZ, PT ;  /* 0x000000ff0500720c */ /* 0x000fe20003f26270 */
[----:B------:R-:W2:Y:S01]  /*2260*/  LDG.E R22, desc[UR14][R12.64+0x4] ;  /* 0x0000040e0c167981 */ /* 0x000ea2000c1e1900 */
[----:B------:R-:W-:Y:S02]  /*2270*/  ISETP.GE.OR P4, PT, R9, RZ, !P3 ;  /* 0x000000ff0900720c */ /* 0x000fe40005f86670 */
[----:B------:R-:W-:-:S04]  /*2280*/  ISETP.GE.AND P0, PT, R5, R11, PT ;  /* 0x0000000b0500720c */ /* 0x000fc80003f06270 */
[----:B------:R-:W-:-:S03]  /*2290*/  SEL R14, R5, R14, !P0 ;  /* 0x0000000e050e7207 */ /* 0x000fc60004000000 */
[----:B------:R-:W-:Y:S01]  /*22a0*/  @P3 VIADD R20, R19, 0xfffffffe ;  /* 0xfffffffe13143836 */ /* 0x000fe20000000000 */
[C---:B------:R-:W-:Y:S01]  /*22b0*/  @P3 ISETP.GE.AND P2, PT, R9.reuse, R11, PT ;  /* 0x0000000b0900320c */ /* 0x040fe20003f46270 */
[----:B------:R-:W3:Y:S01]  /*22c0*/  @P3 LDG.E R24, desc[UR14][R12.64+0x8] ;  /* 0x0000080e0c183981 */ /* 0x000ee2000c1e1900 */
[----:B------:R-:W-:Y:S02]  /*22d0*/  @!P1 LOP3.LUT R14, RZ, R5, RZ, 0x33, !PT ;  /* 0x00000005ff0e9212 */ /* 0x000fe400078e33ff */
[----:B------:R-:W-:Y:S02]  /*22e0*/  @P3 SEL R20, R9, R20, !P2 ;  /* 0x0000001409143207 */ /* 0x000fe40005000000 */
[----:B------:R-:W-:Y:S01]  /*22f0*/  @!P4 IADD3 R20, PT, PT, -R5, -0x2, RZ ;  /* 0xfffffffe0514c810 */ /* 0x000fe20007ffe1ff */
[----:B------:R-:W-:-:S04]  /*2300*/  IMAD R14, R14, R10, R7 ;  /* 0x0000000a0e0e7224 */ /* 0x000fc800078e0207 */
[----:B------:R-:W-:Y:S02]  /*2310*/  IMAD R14, R14, R17, UR12 ;  /* 0x0000000c0e0e7e24 */ /* 0x000fe4000f8e0211 */
[----:B------:R-:W-:-:S03]  /*2320*/  @P3 IMAD R20, R20, R10, R7 ;  /* 0x0000000a14143224 */ /* 0x000fc600078e0207 */
[----:B------:R-:W-:Y:S01]  /*2330*/  IADD3 R10, P0, PT, R14, UR16, RZ ;  /* 0x000000100e0a7c10 */ /* 0x000fe2000ff1e0ff */
[----:B------:R-:W-:-:S03]  /*2340*/  @P3 IMAD R20, R20, R17, UR12 ;  /* 0x0000000c14143e24 */ /* 0x000fc6000f8e0211 */
[----:B------:R-:W-:Y:S02]  /*2350*/  LEA.HI.X.SX32 R11, R14, UR17, 0x1, P0 ;  /* 0x000000110e0b7c11 */ /* 0x000fe400080f0eff */
[----:B------:R-:W-:-:S03]  /*2360*/  @P3 IADD3 R14, P0, PT, R20, UR16, RZ ;  /* 0x00000010140e3c10 */ /* 0x000fc6000ff1e0ff */
[----:B------:R-:W4:Y:S01]  /*2370*/  LDG.E.U8 R10, desc[UR14][R10.64] ;  /* 0x0000000e0a0a7981 */ /* 0x000f22000c1e1100 */
[----:B------:R-:W-:-:S05]  /*2380*/  @P3 LEA.HI.X.SX32 R15, R20, UR17, 0x1, P0 ;  /* 0x00000011140f3c11 */ /* 0x000fca00080f0eff */
[----:B------:R-:W5:Y:S01]  /*2390*/  @P3 LDG.E.U8 R14, desc[UR14][R14.64] ;  /* 0x0000000e0e0e3981 */ /* 0x000f62000c1e1100 */
[----:B------:R-:W-:Y:S01]  /*23a0*/  IMAD.MOV.U32 R20, RZ, RZ, R4 ;  /* 0x000000ffff147224 */ /* 0x000fe200078e0004 */
[----:B------:R-:W-:Y:S02]  /*23b0*/  @P3 IADD3 R20, PT, PT, -R3, 0x3, RZ ;  /* 0x0000000303143810 */ /* 0x000fe40007ffe1ff */
[----:B----4-:R-:W-:-:S05]  /*23c0*/  I2FP.F32.U32 R17, R10 ;  /* 0x0000000a00117245 */ /* 0x010fca0000201000 */
[----:B--2---:R-:W-:Y:S01]  /*23d0*/  FFMA R21, R22, R17, R21 ;  /* 0x0000001116157223 */ /* 0x004fe20000000015 */
[----:B-----5:R-:W-:-:S05]  /*23e0*/  @P3 I2FP.F32.U32 R19, R14 ;  /* 0x0000000e00133245 */ /* 0x020fca0000201000 */
[----:B---3--:R-:W-:-:S07]  /*23f0*/  @P3 FFMA R21, R24, R19, R21 ;  /* 0x0000001318153223 */ /* 0x008fce0000000015 */
.L_x_15:
[----:B------:R-:W4:Y:S01]  /*2400*/  LDC R17, c[0x0][0x394] ;  /* 0x0000e500ff117b82 */ /* 0x000f220000000800 */
[----:B------:R-:W-:Y:S01]  /*2410*/  IMAD.IADD R18, R3, 0x1, R18 ;  /* 0x0000000103127824 */ /* 0x000fe200078e0212 */
[----:B------:R-:W1:Y:S04]  /*2420*/  LDCU UR13, c[0x0][0x390] ;  /* 0x00007200ff0d77ac */ /* 0x000e680008000800 */
[----:B------:R-:W-:Y:S01]  /*2430*/  ISETP.GE.U32.AND P0, PT, R18, 0x3, PT ;  /* 0x000000031200780c */ /* 0x000fe20003f06070 */
[----:B------:R-:W2:Y:S01]  /*2440*/  LDCU.64 UR16, c[0x0][0x380] ;  /* 0x00007000ff1077ac */ /* 0x000ea20008000a00 */
[----:B------:R-:W3:Y:S11]  /*2450*/  LDC.64 R10, c[0x0][0x3a0] ;  /* 0x0000e800ff0a7b82 */ /* 0x000ef60000000a00 */
[----:B------:R-:W-:Y:S05]  /*2460*/  @!P0 BRA `(.L_x_11) ;  /* 0x0000000800c88947 */ /* 0x000fea0003800000 */
.L_x_28:
[----:B------:R-:W-:-:S04]  /*2470*/  IMAD.IADD R13, R20, 0x1, R3 ;  /* 0x00000001140d7824 */ /* 0x000fc800078e0203 */
[----:B---3--:R-:W-:-:S05]  /*2480*/  IMAD.WIDE R12, R13, 0x4, R10 ;  /* 0x000000040d0c7825 */ /* 0x008fca00078e020a */
[----:B------:R3:W5:Y:S01]  /*2490*/  LDG.E R24, desc[UR14][R12.64] ;  /* 0x0000000e0c187981 */ /* 0x000762000c1e1900 */
[----:B------:R-:W-:Y:S01]  /*24a0*/  IMAD.IADD R18, R0, 0x1, R20 ;  /* 0x0000000100127824 */ /* 0x000fe200078e0214 */
[----:B------:R-:W-:Y:S04]  /*24b0*/  BSSY.RECONVERGENT B0, `(.L_x_16) ;  /* 0x000000a000007945 */ /* 0x000fe80003800200 */
[----:B------:R-:W-:-:S13]  /*24c0*/  ISETP.GE.AND P0, PT, R18, RZ, PT ;  /* 0x000000ff1200720c */ /* 0x000fda0003f06270 */
[----:B------:R-:W-:Y:S05]  /*24d0*/  @!P0 BRA `(.L_x_17) ;  /* 0x0000000000188947 */ /* 0x000fea0003800000 */
[----:B----4-:R-:W-:Y:S01]  /*24e0*/  ISETP.GE.AND P0, PT, R18, R17, PT ;  /* 0x000000111200720c */ /* 0x010fe20003f06270 */
[----:B------:R-:W-:-:S12]  /*24f0*/  IMAD.MOV.U32 R14, RZ, RZ, R18 ;  /* 0x000000ffff0e7224 */ /* 0x000fd800078e0012 */
[----:B------:R-:W-:Y:S05]  /*2500*/  @!P0 BRA `(.L_x_18) ;  /* 0x0000000000108947 */ /* 0x000fea0003800000 */
[----:B------:R-:W-:-:S05]  /*2510*/  LOP3.LUT R14, RZ, R18, RZ, 0x33, !PT ;  /* 0x00000012ff0e7212 */ /* 0x000fca00078e33ff */
[----:B------:R-:W-:Y:S01]  /*2520*/  IMAD R14, R17, 0x2, R14 ;  /* 0x00000002110e7824 */ /* 0x000fe200078e020e */
[----:B------:R-:W-:Y:S06]  /*2530*/  BRA `(.L_x_18) ;  /* 0x0000000000047947 */ /* 0x000fec0003800000 */
.L_x_17:
[----:B------:R-:W-:-:S07]  /*2540*/  LOP3.LUT R14, RZ, R18, RZ, 0x33, !PT ;  /* 0x00000012ff0e7212 */ /* 0x000fce00078e33ff */
.L_x_18:
[----:B-12---:R-:W-:Y:S05]  /*2550*/  BSYNC.RECONVERGENT B0 ;  /* 0x0000000000007941 */ /* 0x006fea0003800200 */
.L_x_16:
[----:B------:R-:W-:Y:S01]  /*2560*/  IMAD R15, R14, UR13, R7 ;  /* 0x0000000d0e0f7c24 */ /* 0x000fe2000f8e0207 */
[----:B------:R1:W5:Y:S03]  /*2570*/  LDG.E R19, desc[UR14][R12.64+0x4] ;  /* 0x0000040e0c137981 */ /* 0x000366000c1e1900 */
[----:B0-----:R-:W-:-:S05]  /*2580*/  IMAD R15, R15, R16, UR12 ;  /* 0x0000000c0f0f7e24 */ /* 0x001fca000f8e0210 */
[----:B------:R-:W-:-:S04]  /*2590*/  IADD3 R14, P0, PT, R15, UR16, RZ ;  /* 0x000000100f0e7c10 */ /* 0x000fc8000ff1e0ff */
[----:B------:R-:W-:-:S05]  /*25a0*/  LEA.HI.X.SX32 R15, R15, UR17, 0x1, P0 ;  /* 0x000000110f0f7c11 */ /* 0x000fca00080f0eff */
[----:B------:R-:W2:Y:S01]  /*25b0*/  LDG.E.U8 R14, desc[UR14][R14.64] ;  /* 0x0000000e0e0e7981 */ /* 0x000ea2000c1e1100 */
[----:B------:R-:W-:-:S05]  /*25c0*/  VIADD R23, R18, 0x1 ;  /* 0x0000000112177836 */ /* 0x000fca0000000000 */
[----:B------:R-:W-:Y:S01]  /*25d0*/  ISETP.GE.AND P0, PT, R23, RZ, PT ;  /* 0x000000ff1700720c */ /* 0x000fe20003f06270 */
[----:B------:R-:W-:Y:S01]  /*25e0*/  BSSY.RECONVERGENT B0, `(.L_x_19) ;  /* 0x000000a000007945 */ /* 0x000fe20003800200 */
[----:B--2---:R-:W-:-:S05]  /*25f0*/  I2FP.F32.U32 R22, R14 ;  /* 0x0000000e00167245 */ /* 0x004fca0000201000 */
[----:B-----5:R-:W-:-:S06]  /*2600*/  FFMA R22, R24, R22, R21 ;  /* 0x0000001618167223 */ /* 0x020fcc0000000015 */
[----:B-1----:R-:W-:Y:S05]  /*2610*/  @!P0 BRA `(.L_x_20) ;  /* 0x0000000000148947 */ /* 0x002fea0003800000 */
[----:B----4-:R-:W-:-:S13]  /*2620*/  ISETP.GE.AND P0, PT, R23, R17, PT ;  /* 0x000000111700720c */ /* 0x010fda0003f06270 */
[----:B------:R-:W-:Y:S05]  /*2630*/  @!P0 BRA `(.L_x_21) ;  /* 0x0000000000108947 */ /* 0x000fea0003800000 */
[----:B------:R-:W-:-:S04]  /*2640*/  IMAD R23, R17, 0x2, -R18 ;  /* 0x0000000211177824 */ /* 0x000fc800078e0a12 */
[----:B------:R-:W-:Y:S01]  /*2650*/  VIADD R23, R23, 0xfffffffe ;  /* 0xfffffffe17177836 */ /* 0x000fe20000000000 */
[----:B------:R-:W-:Y:S06]  /*2660*/  BRA `(.L_x_21) ;  /* 0x0000000000047947 */ /* 0x000fec0003800000 */
.L_x_20:
[----:B------:R-:W-:-:S07]  /*2670*/  IADD3 R23, PT, PT, -R18, -0x2, RZ ;  /* 0xfffffffe12177810 */ /* 0x000fce0007ffe1ff */
.L_x_21:
[----:B------:R-:W-:Y:S05]  /*2680*/  BSYNC.RECONVERGENT B0 ;  /* 0x0000000000007941 */ /* 0x000fea0003800200 */
.L_x_19:
[----:B------:R-:W-:Y:S01]  /*2690*/  IMAD R23, R23, UR13, R7 ;  /* 0x0000000d17177c24 */ /* 0x000fe2000f8e0207 */
[----:B------:R0:W5:Y:S03]  /*26a0*/  LDG.E R21, desc[UR14][R12.64+0x8] ;  /* 0x0000080e0c157981 */ /* 0x000166000c1e1900 */
[----:B------:R-:W-:-:S05]  /*26b0*/  IMAD R23, R23, R16, UR12 ;  /* 0x0000000c17177e24 */ /* 0x000fca000f8e0210 */
[----:B------:R-:W-:-:S04]  /*26c0*/  IADD3 R14, P0, PT, R23, UR16, RZ ;  /* 0x00000010170e7c10 */ /* 0x000fc8000ff1e0ff */
[----:B------:R-:W-:-:S05]  /*26d0*/  LEA.HI.X.SX32 R15, R23, UR17, 0x1, P0 ;  /* 0x00000011170f7c11 */ /* 0x000fca00080f0eff */
[----:B------:R-:W2:Y:S01]  /*26e0*/  LDG.E.U8 R14, desc[UR14][R14.64] ;  /* 0x0000000e0e0e7981 */ /* 0x000ea2000c1e1100 */
[----:B------:R-:W-:-:S04]  /*26f0*/  IADD3 R24, PT, PT, R18, 0x2, RZ ;  /* 0x0000000212187810 */ /* 0x000fc80007ffe0ff */
[----:B------:R-:W-:Y:S01]  /*2700*/  ISETP.GE.AND P0, PT, R24, RZ, PT ;  /* 0x000000ff1800720c */ /* 0x000fe20003f06270 */
[----:B------:R-:W-:Y:S01]  /*2710*/  BSSY.RECONVERGENT B0, `(.L_x_22) ;  /* 0x000000a000007945 */ /* 0x000fe20003800200 */
[----:B--2---:R-:W-:-:S05]  /*2720*/  I2FP.F32.U32 R23, R14 ;  /* 0x0000000e00177245 */ /* 0x004fca0000201000 */
[----:B------:R-:W-:-:S06]  /*2730*/  FFMA R22, R19, R23, R22 ;  /* 0x0000001713167223 */ /* 0x000fcc0000000016 */
[----:B0-----:R-:W-:Y:S05]  /*2740*/  @!P0 BRA `(.L_x_23) ;  /* 0x0000000000148947 */ /* 0x001fea0003800000 */
[----:B----4-:R-:W-:-:S13]  /*2750*/  ISETP.GE.AND P0, PT, R24, R17, PT ;  /* 0x000000111800720c */ /* 0x010fda0003f06270 */
[----:B------:R-:W-:Y:S05]  /*2760*/  @!P0 BRA `(.L_x_24) ;  /* 0x0000000000108947 */ /* 0x000fea0003800000 */
[----:B------:R-:W-:-:S04]  /*2770*/  IMAD R24, R17, 0x2, -R18 ;  /* 0x0000000211187824 */ /* 0x000fc800078e0a12 */
[----:B------:R-:W-:Y:S01]  /*2780*/  VIADD R24, R24, 0xfffffffd ;  /* 0xfffffffd18187836 */ /* 0x000fe20000000000 */
[----:B------:R-:W-:Y:S06]  /*2790*/  BRA `(.L_x_24) ;  /* 0x0000000000047947 */ /* 0x000fec0003800000 */
.L_x_23:
[----:B------:R-:W-:-:S07]  /*27a0*/  IADD3 R24, PT, PT, -R18, -0x3, RZ ;  /* 0xfffffffd12187810 */ /* 0x000fce0007ffe1ff */
.L_x_24:
[----:B------:R-:W-:Y:S05]  /*27b0*/  BSYNC.RECONVERGENT B0 ;  /* 0x0000000000007941 */ /* 0x000fea0003800200 */
.L_x_22:
[----:B------:R-:W-:Y:S01]  /*27c0*/  IMAD R15, R24, UR13, R7 ;  /* 0x0000000d180f7c24 */ /* 0x000fe2000f8e0207 */
[----:B------:R0:W5:Y:S03]  /*27d0*/  LDG.E R19, desc[UR14][R12.64+0xc] ;  /* 0x00000c0e0c137981 */ /* 0x000166000c1e1900 */
[----:B------:R-:W-:-:S05]  /*27e0*/  IMAD R15, R15, R16, UR12 ;  /* 0x0000000c0f0f7e24 */ /* 0x000fca000f8e0210 */
        /* <DEDUP_REMOVED lines=8> */
[----:B0-----:R-:W-:Y:S05]  /*2870*/  @!P0 BRA `(.L_x_26) ;  /* 0x0000000000148947 */ /* 0x001fea0003800000 */
[----:B----4-:R-:W-:-:S13]  /*2880*/  ISETP.GE.AND P0, PT, R24, R17, PT ;  /* 0x000000111800720c */ /* 0x010fda0003f06270 */
[----:B------:R-:W-:Y:S05]  /*2890*/  @!P0 BRA `(.L_x_27) ;  /* 0x0000000000108947 */ /* 0x000fea0003800000 */
[----:B------:R-:W-:-:S04]  /*28a0*/  IMAD R18, R17, 0x2, -R18 ;  /* 0x0000000211127824 */ /* 0x000fc800078e0a12 */
[----:B------:R-:W-:Y:S01]  /*28b0*/  VIADD R24, R18, 0xfffffffc ;  /* 0xfffffffc12187836 */ /* 0x000fe20000000000 */
[----:B------:R-:W-:Y:S06]  /*28c0*/  BRA `(.L_x_27) ;  /* 0x0000000000047947 */ /* 0x000fec0003800000 */
.L_x_26:
[----:B------:R-:W-:-:S07]  /*28d0*/  IADD3 R24, PT, PT, -R18, -0x4, RZ ;  /* 0xfffffffc12187810 */ /* 0x000fce0007ffe1ff */
.L_x_27:
[----:B------:R-:W-:Y:S05]  /*28e0*/  BSYNC.RECONVERGENT B0 ;  /* 0x0000000000007941 */ /* 0x000fea0003800200 */
.L_x_25:
[----:B---3--:R-:W-:-:S04]  /*28f0*/  IMAD R13, R24, UR13, R7 ;  /* 0x0000000d180d7c24 */ /* 0x008fc8000f8e0207 */
[----:B------:R-:W-:-:S05]  /*2900*/  IMAD R13, R13, R16, UR12 ;  /* 0x0000000c0d0d7e24 */ /* 0x000fca000f8e0210 */
[----:B------:R-:W-:-:S04]  /*2910*/  IADD3 R12, P0, PT, R13, UR16, RZ ;  /* 0x000000100d0c7c10 */ /* 0x000fc8000ff1e0ff */
[----:B------:R-:W-:-:S05]  /*2920*/  LEA.HI.X.SX32 R13, R13, UR17, 0x1, P0 ;  /* 0x000000110d0d7c11 */ /* 0x000fca00080f0eff */
[----:B------:R-:W2:Y:S01]  /*2930*/  LDG.E.U8 R12, desc[UR14][R12.64] ;  /* 0x0000000e0c0c7981 */ /* 0x000ea2000c1e1100 */
[----:B------:R-:W-:Y:S01]  /*2940*/  VIADD R14, R20, 0x3 ;  /* 0x00000003140e7836 */ /* 0x000fe20000000000 */
[----:B------:R-:W-:-:S04]  /*2950*/  IABS R15, R3 ;  /* 0x00000003000f7213 */ /* 0x000fc80000000000 */
[----:B------:R-:W-:Y:S02]  /*2960*/  ISETP.NE.AND P0, PT, R14, R15, PT ;  /* 0x0000000f0e00720c */ /* 0x000fe40003f05270 */
[----:B--2---:R-:W-:-:S05]  /*2970*/  I2FP.F32.U32 R14, R12 ;  /* 0x0000000c000e7245 */ /* 0x004fca0000201000 */
[----:B------:R-:W-:-:S06]  /*2980*/  FFMA R21, R19, R14, R22 ;  /* 0x0000000e13157223 */ /* 0x000fcc0000000016 */
[----:B------:R-:W-:Y:S05]  /*2990*/  @!P0 BRA `(.L_x_11) ;  /* 0x00000004007c8947 */ /* 0x000fea0003800000 */
[----:B------:R-:W-:Y:S01]  /*29a0*/  VIADD R20, R20, 0x4 ;  /* 0x0000000414147836 */ /* 0x000fe20000000000 */
[----:B------:R-:W-:Y:S06]  /*29b0*/  BRA `(.L_x_28) ;  /* 0xfffffff800ac7947 */ /* 0x000fec000383ffff */
.L_x_7:
[----:B------:R-:W0:Y:S01]  /*29c0*/  LDC R24, c[0x0][0x398] ;  /* 0x0000e600ff187b82 */ /* 0x000e220000000800 */
[----:B------:R-:W-:Y:S01]  /*29d0*/  ISETP.NE.AND P0, PT, R6, RZ, PT ;  /* 0x000000ff0600720c */ /* 0x000fe20003f05270 */
[----:B------:R-:W1:Y:S01]  /*29e0*/  LDCU UR18, c[0x0][0x390] ;  /* 0x00007200ff1277ac */ /* 0x000e620008000800 */
[----:B------:R-:W-:Y:S01]  /*29f0*/  IABS R12, R3 ;  /* 0x00000003000c7213 */ /* 0x000fe20000000000 */
[----:B------:R-:W-:Y:S01]  /*2a00*/  IMAD.MOV.U32 R21, RZ, RZ, RZ ;  /* 0x000000ffff157224 */ /* 0x000fe200078e00ff */
[----:B------:R-:W2:Y:S03]  /*2a10*/  LDCU.64 UR20, c[0x0][0x380] ;  /* 0x00007000ff1477ac */ /* 0x000ea60008000a00 */
[----:B------:R-:W3:Y:S01]  /*2a20*/  LDC.64 R10, c[0x0][0x3a0] ;  /* 0x0000e800ff0a7b82 */ /* 0x000ee20000000a00 */
[----:B------:R-:W-:-:S05]  /*2a30*/  IMAD.IADD R12, R3, 0x1, R12 ;  /* 0x00000001030c7824 */ /* 0x000fca00078e020c */
[----:B------:R-:W-:Y:S01]  /*2a40*/  ISETP.GE.U32.AND P3, PT, R12, 0x3, PT ;  /* 0x000000030c00780c */ /* 0x000fe20003f66070 */
[----:B------:R-:W-:-:S12]  /*2a50*/  @!P0 BRA `(.L_x_29) ;  /* 0x0000000000988947 */ /* 0x000fd80003800000 */
[----:B------:R-:W4:Y:S01]  /*2a60*/  LDC R14, c[0x0][0x398] ;  /* 0x0000e600ff0e7b82 */ /* 0x000f220000000800 */
[----:B------:R-:W5:Y:S01]  /*2a70*/  LDCU UR13, c[0x0][0x390] ;  /* 0x00007200ff0d77ac */ /* 0x000f620008000800 */
[----:B------:R-:W-:Y:S01]  /*2a80*/  IMAD.IADD R13, R0, 0x1, -R3 ;  /* 0x00000001000d7824 */ /* 0x000fe200078e0a03 */
[----:B------:R-:W1:Y:S04]  /*2a90*/  LDCU.64 UR16, c[0x0][0x380] ;  /* 0x00007000ff1077ac */ /* 0x000e680008000a00 */
[----:B------:R-:W-:Y:S02]  /*2aa0*/  VIMNMX.RELU R15, PT, PT, R13, R2, PT ;  /* 0x000000020d0f7248 */ /* 0x000fe40003fe1100 */
[----:B------:R-:W2:Y:S03]  /*2ab0*/  LDC.64 R12, c[0x0][0x3a0] ;  /* 0x0000e800ff0c7b82 */ /* 0x000ea60000000a00 */
[----:B-----5:R-:W-:-:S04]  /*2ac0*/  IMAD R15, R15, UR13, R8 ;  /* 0x0000000d0f0f7c24 */ /* 0x020fc8000f8e0208 */
[----:B----4-:R-:W-:-:S05]  /*2ad0*/  IMAD R15, R15, R14, UR12 ;  /* 0x0000000c0f0f7e24 */ /* 0x010fca000f8e020e */
[----:B-1----:R-:W-:Y:S01]  /*2ae0*/  IADD3 R16, P0, PT, R15, UR16, RZ ;  /* 0x000000100f107c10 */ /* 0x002fe2000ff1e0ff */
[----:B--2---:R-:W2:Y:S04]  /*2af0*/  LDG.E R21, desc[UR14][R12.64] ;  /* 0x0000000e0c157981 */ /* 0x004ea8000c1e1900 */
[----:B------:R-:W-:-:S05]  /*2b00*/  IMAD.X R17, RZ, RZ, UR17, P0 ;  /* 0x00000011ff117e24 */ /* 0x000fca00080e06ff */
[----:B------:R-:W4:Y:S01]  /*2b10*/  LDG.E.U8 R16, desc[UR14][R16.64] ;  /* 0x0000000e10107981 */ /* 0x000f22000c1e1100 */
[----:B------:R-:W-:Y:S02]  /*2b20*/  ISETP.NE.AND P0, PT, R6, 0x1, PT ;  /* 0x000000010600780c */ /* 0x000fe40003f05270 */
[----:B------:R-:W-:Y:S02]  /*2b30*/  IADD3 R20, PT, PT, -R3, 0x1, RZ ;  /* 0x0000000103147810 */ /* 0x000fe40007ffe1ff */
[----:B----4-:R-:W-:-:S05]  /*2b40*/  I2FP.F32.U32 R18, R16 ;  /* 0x0000001000127245 */ /* 0x010fca0000201000 */
[----:B--2---:R-:W-:-:S04]  /*2b50*/  FFMA R21, R21, R18, RZ ;  /* 0x0000001215157223 */ /* 0x004fc800000000ff */
[----:B------:R-:W-:Y:S05]  /*2b60*/  @!P0 BRA `(.L_x_29) ;  /* 0x0000000000548947 */ /* 0x000fea0003800000 */
[----:B------:R-:W-:Y:S01]  /*2b70*/  ISETP.NE.AND P2, PT, R6, 0x2, PT ;  /* 0x000000020600780c */ /* 0x000fe20003f45270 */
[----:B------:R-:W2:Y:S01]  /*2b80*/  LDG.E R18, desc[UR14][R12.64+0x4] ;  /* 0x0000040e0c127981 */ /* 0x000ea2000c1e1900 */
[-C--:B------:R-:W-:Y:S02]  /*2b90*/  VIMNMX.RELU R15, PT, PT, R5, R2.reuse, PT ;  /* 0x00000002050f7248 */ /* 0x080fe40003fe1100 */
[----:B------:R-:W-:-:S03]  /*2ba0*/  VIMNMX.RELU R17, PT, PT, R9, R2, PT ;  /* 0x0000000209117248 */ /* 0x000fc60003fe1100 */
[----:B------:R-:W-:-:S04]  /*2bb0*/  IMAD R15, R15, UR13, R8 ;  /* 0x0000000d0f0f7c24 */ /* 0x000fc8000f8e0208 */
[-C--:B------:R-:W-:Y:S02]  /*2bc0*/  IMAD R15, R15, R14.reuse, UR12 ;  /* 0x0000000c0f0f7e24 */ /* 0x080fe4000f8e020e */
[----:B------:R-:W-:Y:S01]  /*2bd0*/  @P2 IMAD R17, R17, UR13, R8 ;  /* 0x0000000d11112c24 */ /* 0x000fe2000f8e0208 */
[----:B------:R-:W4:Y:S02]  /*2be0*/  @P2 LDG.E R22, desc[UR14][R12.64+0x8] ;  /* 0x0000080e0c162981 */ /* 0x000f24000c1e1900 */
[----:B------:R-:W-:Y:S01]  /*2bf0*/  IADD3 R16, P0, PT, R15, UR16, RZ ;  /* 0x000000100f107c10 */ /* 0x000fe2000ff1e0ff */
[----:B------:R-:W-:-:S04]  /*2c00*/  @P2 IMAD R14, R17, R14, UR12 ;  /* 0x0000000c110e2e24 */ /* 0x000fc8000f8e020e */
[----:B------:R-:W-:Y:S01]  /*2c10*/  IMAD.X R17, RZ, RZ, UR17, P0 ;  /* 0x00000011ff117e24 */ /* 0x000fe200080e06ff */
[----:B------:R-:W-:-:S04]  /*2c20*/  @P2 IADD3 R14, P1, PT, R14, UR16, RZ ;  /* 0x000000100e0e2c10 */ /* 0x000fc8000ff3e0ff */
[----:B------:R-:W-:Y:S01]  /*2c30*/  @P2 IADD3.X R15, PT, PT, RZ, UR17, RZ, P1, !PT ;  /* 0x00000011ff0f2c10 */ /* 0x000fe20008ffe4ff */
[----:B------:R-:W5:Y:S04]  /*2c40*/  LDG.E.U8 R16, desc[UR14][R16.64] ;  /* 0x0000000e10107981 */ /* 0x000f68000c1e1100 */
[----:B------:R-:W3:Y:S01]  /*2c50*/  @P2 LDG.E.U8 R14, desc[UR14][R14.64] ;  /* 0x0000000e0e0e2981 */ /* 0x000ee2000c1e1100 */
[----:B------:R-:W-:Y:S01]  /*2c60*/  IMAD.MOV.U32 R20, RZ, RZ, R4 ;  /* 0x000000ffff147224 */ /* 0x000fe200078e0004 */
[----:B------:R-:W-:Y:S02]  /*2c70*/  @P2 IADD3 R20, PT, PT, -R3, 0x3, RZ ;  /* 0x0000000303142810 */ /* 0x000fe40007ffe1ff */
[----:B-----5:R-:W-:Y:S02]  /*2c80*/  I2FP.F32.U32 R19, R16 ;  /* 0x0000001000137245 */ /* 0x020fe40000201000 */
[----:B---3--:R-:W-:-:S03]  /*2c90*/  @P2 I2FP.F32.U32 R23, R14 ;  /* 0x0000000e00172245 */ /* 0x008fc60000201000 */
[----:B--2---:R-:W-:-:S04]  /*2ca0*/  FFMA R21, R18, R19, R21 ;  /* 0x0000001312157223 */ /* 0x004fc80000000015 */
[----:B----4-:R-:W-:-:S07]  /*2cb0*/  @P2 FFMA R21, R22, R23, R21 ;  /* 0x0000001716152223 */ /* 0x010fce0000000015 */
.L_x_29:
[----:B------:R-:W-:Y:S05]  /*2cc0*/  @!P3 BRA `(.L_x_11) ;  /* 0x0000000000b0b947 */ /* 0x000fea0003800000 */
.L_x_30:
[----:B------:R-:W-:-:S05]  /*2cd0*/  IMAD.IADD R13, R0, 0x1, R20 ;  /* 0x00000001000d7824 */ /* 0x000fca00078e0214 */
[C-C-:B------:R-:W-:Y:S02]  /*2ce0*/  VIADDMNMX.RELU R17, R13.reuse, 0x1, R2.reuse, PT ;  /* 0x000000010d117846 */ /* 0x140fe40003801102 */
[C---:B------:R-:W-:Y:S02]  /*2cf0*/  VIMNMX.RELU R15, PT, PT, R13.reuse, R2, PT ;  /* 0x000000020d0f7248 */ /* 0x040fe40003fe1100 */
[----:B------:R-:W-:Y:S01]  /*2d00*/  VIADDMNMX.RELU R19, R13, 0x2, R2, PT ;  /* 0x000000020d137846 */ /* 0x000fe20003801102 */
[----:B-1----:R-:W-:Y:S01]  /*2d10*/  IMAD R17, R17, UR18, R8 ;  /* 0x0000001211117c24 */ /* 0x002fe2000f8e0208 */
[----:B------:R-:W-:Y:S01]  /*2d20*/  VIADDMNMX.RELU R13, R13, 0x3, R2, PT ;  /* 0x000000030d0d7846 */ /* 0x000fe20003801102 */
[----:B------:R-:W-:Y:S02]  /*2d30*/  IMAD R15, R15, UR18, R8 ;  /* 0x000000120f0f7c24 */ /* 0x000fe4000f8e0208 */
[-C--:B0-----:R-:W-:Y:S02]  /*2d40*/  IMAD R17, R17, R24.reuse, UR12 ;  /* 0x0000000c11117e24 */ /* 0x081fe4000f8e0218 */
[----:B------:R-:W-:-:S02]  /*2d50*/  IMAD R15, R15, R24, UR12 ;  /* 0x0000000c0f0f7e24 */ /* 0x000fc4000f8e0218 */
[--C-:B------:R-:W-:Y:S01]  /*2d60*/  IMAD R13, R13, UR18, R8.reuse ;  /* 0x000000120d0d7c24 */ /* 0x100fe2000f8e0208 */
[----:B--2---:R-:W-:Y:S01]  /*2d70*/  IADD3 R12, P1, PT, R17, UR20, RZ ;  /* 0x00000014110c7c10 */ /* 0x004fe2000ff3e0ff */
[----:B------:R-:W-:Y:S01]  /*2d80*/  IMAD R19, R19, UR18, R8 ;  /* 0x0000001213137c24 */ /* 0x000fe2000f8e0208 */
[----:B------:R-:W-:Y:S01]  /*2d90*/  IADD3 R22, P0, PT, R15, UR20, RZ ;  /* 0x000000140f167c10 */ /* 0x000fe2000ff1e0ff */
[-C--:B------:R-:W-:Y:S02]  /*2da0*/  IMAD R16, R13, R24.reuse, UR12 ;  /* 0x0000000c0d107e24 */ /* 0x080fe4000f8e0218 */
[----:B------:R-:W-:Y:S02]  /*2db0*/  IMAD.X R13, RZ, RZ, UR21, P1 ;  /* 0x00000015ff0d7e24 */ /* 0x000fe400088e06ff */
[----:B------:R-:W-:Y:S02]  /*2dc0*/  IMAD R14, R19, R24, UR12 ;  /* 0x0000000c130e7e24 */ /* 0x000fe4000f8e0218 */
[----:B------:R-:W-:Y:S01]  /*2dd0*/  IMAD.X R23, RZ, RZ, UR21, P0 ;  /* 0x00000015ff177e24 */ /* 0x000fe200080e06ff */
[----:B------:R0:W2:Y:S01]  /*2de0*/  LDG.E.U8 R12, desc[UR14][R12.64] ;  /* 0x0000000e0c0c7981 */ /* 0x0000a2000c1e1100 */
[----:B------:R-:W-:Y:S01]  /*2df0*/  IMAD.IADD R19, R3, 0x1, R20 ;  /* 0x0000000103137824 */ /* 0x000fe200078e0214 */
[----:B------:R-:W-:-:S02]  /*2e00*/  IADD3 R14, P0, PT, R14, UR20, RZ ;  /* 0x000000140e0e7c10 */ /* 0x000fc4000ff1e0ff */
[----:B------:R-:W4:Y:S01]  /*2e10*/  LDG.E.U8 R22, desc[UR14][R22.64] ;  /* 0x0000000e16167981 */ /* 0x000f22000c1e1100 */
[----:B---3--:R-:W-:Y:S01]  /*2e20*/  IMAD.WIDE R18, R19, 0x4, R10 ;  /* 0x0000000413127825 */ /* 0x008fe200078e020a */
[----:B------:R-:W-:-:S03]  /*2e30*/  IADD3 R16, P1, PT, R16, UR20, RZ ;  /* 0x0000001410107c10 */ /* 0x000fc6000ff3e0ff */
[----:B------:R-:W-:Y:S01]  /*2e40*/  IMAD.X R15, RZ, RZ, UR21, P0 ;  /* 0x00000015ff0f7e24 */ /* 0x000fe200080e06ff */
[----:B------:R-:W3:Y:S01]  /*2e50*/  LDG.E R26, desc[UR14][R18.64] ;  /* 0x0000000e121a7981 */ /* 0x000ee2000c1e1900 */
[----:B------:R-:W-:-:S03]  /*2e60*/  IMAD.X R17, RZ, RZ, UR21, P1 ;  /* 0x00000015ff117e24 */ /* 0x000fc600088e06ff */
[----:B------:R-:W5:Y:S04]  /*2e70*/  LDG.E.U8 R14, desc[UR14][R14.64] ;  /* 0x0000000e0e0e7981 */ /* 0x000f68000c1e1100 */
[----:B------:R-:W5:Y:S04]  /*2e80*/  LDG.E R25, desc[UR14][R18.64+0x4] ;  /* 0x0000040e12197981 */ /* 0x000f68000c1e1900 */
[----:B------:R-:W5:Y:S04]  /*2e90*/  LDG.E.U8 R16, desc[UR14][R16.64] ;  /* 0x0000000e10107981 */ /* 0x000f68000c1e1100 */
[----:B------:R-:W5:Y:S04]  /*2ea0*/  LDG.E R27, desc[UR14][R18.64+0x8] ;  /* 0x0000080e121b7981 */ /* 0x000f68000c1e1900 */
[----:B------:R-:W5:Y:S01]  /*2eb0*/  LDG.E R23, desc[UR14][R18.64+0xc] ;  /* 0x00000c0e12177981 */ /* 0x000f62000c1e1900 */
[----:B0-----:R-:W-:-:S02]  /*2ec0*/  IABS R13, R3 ;  /* 0x00000003000d7213 */ /* 0x001fc40000000000 */
[----:B--2---:R-:W-:Y:S01]  /*2ed0*/  I2FP.F32.U32 R28, R12 ;  /* 0x0000000c001c7245 */ /* 0x004fe20000201000 */
[----:B------:R-:W-:Y:S01]  /*2ee0*/  VIADD R12, R20, 0x3 ;  /* 0x00000003140c7836 */ /* 0x000fe20000000000 */
[----:B----4-:R-:W-:-:S04]  /*2ef0*/  I2FP.F32.U32 R22, R22 ;  /* 0x0000001600167245 */ /* 0x010fc80000201000 */
[----:B------:R-:W-:Y:S01]  /*2f00*/  ISETP.NE.AND P0, PT, R12, R13, PT ;  /* 0x0000000d0c00720c */ /* 0x000fe20003f05270 */
[----:B---3--:R-:W-:Y:S01]  /*2f10*/  FFMA R22, R26, R22, R21 ;  /* 0x000000161a167223 */ /* 0x008fe20000000015 */
[----:B-----5:R-:W-:-:S03]  /*2f20*/  I2FP.F32.U32 R14, R14 ;  /* 0x0000000e000e7245 */ /* 0x020fc60000201000 */
[----:B------:R-:W-:Y:S01]  /*2f30*/  FFMA R22, R25, R28, R22 ;  /* 0x0000001c19167223 */ /* 0x000fe20000000016 */
[----:B------:R-:W-:-:S03]  /*2f40*/  I2FP.F32.U32 R16, R16 ;  /* 0x0000001000107245 */ /* 0x000fc60000201000 */
[----:B------:R-:W-:Y:S01]  /*2f50*/  FFMA R14, R27, R14, R22 ;  /* 0x0000000e1b0e7223 */ /* 0x000fe20000000016 */
[----:B------:R-:W-:-:S03]  /*2f60*/  VIADD R20, R20, 0x4 ;  /* 0x0000000414147836 */ /* 0x000fc60000000000 */
[----:B------:R-:W-:Y:S01]  /*2f70*/  FFMA R21, R23, R16, R14 ;  /* 0x0000001017157223 */ /* 0x000fe2000000000e */
[----:B------:R-:W-:Y:S06]  /*2f80*/  @P0 BRA `(.L_x_30) ;  /* 0xfffffffc00500947 */ /* 0x000fec000383ffff */
.L_x_11:
[----:B------:R-:W5:Y:S01]  /*2f90*/  LDC R13, c[0x0][0x398] ;  /* 0x0000e600ff0d7b82 */ /* 0x000f620000000800 */
[----:B-1----:R-:W3:Y:S01]  /*2fa0*/  LDCU UR13, c[0x0][0x390] ;  /* 0x00007200ff0d77ac */ /* 0x002ee20008000800 */
[----:B------:R-:W-:Y:S01]  /*2fb0*/  FMNMX R21, R21, 255, PT ;  /* 0x437f000015157809 */ /* 0x000fe20003800000 */
[----:B--2---:R-:W1:Y:S03]  /*2fc0*/  LDCU.64 UR16, c[0x0][0x388] ;  /* 0x00007100ff1077ac */ /* 0x004e660008000a00 */
[----:B------:R-:W-:-:S06]  /*2fd0*/  FMNMX R21, RZ, R21, !PT ;  /* 0x00000015ff157209 */ /* 0x000fcc0007800000 */
[----:B------:R-:W2:Y:S01]  /*2fe0*/  F2I.U32.TRUNC.NTZ R21, R21 ;  /* 0x0000001500157305 */ /* 0x000ea2000020f000 */
[----:B---34-:R-:W-:-:S04]  /*2ff0*/  IMAD R10, R0, UR13, R7 ;  /* 0x0000000d000a7c24 */ /* 0x018fc8000f8e0207 */
[----:B-----5:R-:W-:Y:S01]  /*3000*/  IMAD R11, R10, R13, UR12 ;  /* 0x0000000c0a0b7e24 */ /* 0x020fe2000f8e020d */
[----:B------:R-:W-:-:S04]  /*3010*/  UIADD3 UR12, UPT, UPT, UR12, 0x1, URZ ;  /* 0x000000010c0c7890 */ /* 0x000fc8000fffe0ff */
[----:B-1----:R-:W-:-:S04]  /*3020*/  IADD3 R10, P0, PT, R11, UR16, RZ ;  /* 0x000000100b0a7c10 */ /* 0x002fc8000ff1e0ff */
[----:B------:R-:W-:Y:S02]  /*3030*/  LEA.HI.X.SX32 R11, R11, UR17, 0x1, P0 ;  /* 0x000000110b0b7c11 */ /* 0x000fe400080f0eff */
[----:B------:R-:W-:-:S03]  /*3040*/  ISETP.NE.AND P0, PT, R13, UR12, PT ;  /* 0x0000000c0d007c0c */ /* 0x000fc6000bf05270 */
[----:B--2---:R1:W-:Y:S10]  /*3050*/  STG.E.U8 desc[UR14][R10.64], R21 ;  /* 0x000000150a007986 */ /* 0x0043f4000c10110e */
[----:B------:R-:W-:Y:S05]  /*3060*/  @P0 BRA `(.L_x_31) ;  /* 0xffffffd400940947 */ /* 0x000fea000383ffff */
[----:B------:R-:W-:Y:S01]  /*3070*/  VIADD R7, R7, 0x1 ;  /* 0x0000000107077836 */ /* 0x000fe20000000000 */
[----:B------:R-:W-:Y:S02]  /*3080*/  UIADD3 UR4, UPT, UPT, UR4, 0x1, URZ ;  /* 0x0000000104047890 */ /* 0x000fe4000fffe0ff */
[----:B------:R-:W-:Y:S02]  /*3090*/  UIADD3 UR5, UPT, UPT, UR5, 0x1, URZ ;  /* 0x0000000105057890 */ /* 0x000fe4000fffe0ff */
[----:B------:R-:W-:Y:S01]  /*30a0*/  ISETP.NE.AND P0, PT, R7, UR13, PT ;  /* 0x0000000d07007c0c */ /* 0x000fe2000bf05270 */
[----:B------:R-:W-:Y:S02]  /*30b0*/  UISETP.NE.AND UP6, UPT, UR4, UR13, UPT ;  /* 0x0000000d0400728c */ /* 0x000fe4000bfc5270 */
[----:B------:R-:W-:Y:S02]  /*30c0*/  UIADD3 UR6, UPT, UPT, UR6, 0x1, URZ ;  /* 0x0000000106067890 */ /* 0x000fe4000fffe0ff */
[----:B------:R-:W-:-:S02]  /*30d0*/  UIADD3 UR7, UPT, UPT, UR7, 0x1, URZ ;  /* 0x0000000107077890 */ /* 0x000fc4000fffe0ff */
[----:B------:R-:W-:Y:S02]  /*30e0*/  UIADD3 UR8, UPT, UPT, UR8, 0x1, URZ ;  /* 0x0000000108087890 */ /* 0x000fe4000fffe0ff */
[----:B------:R-:W-:Y:S02]  /*30f0*/  UIADD3 UR9, UPT, UPT, UR9, 0x1, URZ ;  /* 0x0000000109097890 */ /* 0x000fe4000fffe0ff */
[----:B------:R-:W-:Y:S02]  /*3100*/  UIADD3 UR10, UPT, UPT, UR10, 0x1, URZ ;  /* 0x000000010a0a7890 */ /* 0x000fe4000fffe0ff */
[----:B------:R-:W-:Y:S02]  /*3110*/  UIADD3 UR11, UPT, UPT, UR11, 0x1, URZ ;  /* 0x000000010b0b7890 */ /* 0x000fe4000fffe0ff */
[----:B------:R-:W-:Y:S02]  /*3120*/  USEL UR4, UR4, URZ, UP6 ;  /* 0x000000ff04047287 */ /* 0x000fe4000b000000 */
[----:B------:R-:W-:-:S02]  /*3130*/  UISETP.NE.AND UP5, UPT, UR5, UR13, UPT ;  /* 0x0000000d0500728c */ /* 0x000fc4000bfa5270 */
[----:B------:R-:W-:Y:S02]  /*3140*/  UISETP.NE.AND UP4, UPT, UR6, UR13, UPT ;  /* 0x0000000d0600728c */ /* 0x000fe4000bf85270 */
[----:B------:R-:W-:Y:S02]  /*3150*/  UISETP.NE.AND UP3, UPT, UR7, UR13, UPT ;  /* 0x0000000d0700728c */ /* 0x000fe4000bf65270 */
[----:B------:R-:W-:Y:S02]  /*3160*/  UISETP.NE.AND UP2, UPT, UR8, UR13, UPT ;  /* 0x0000000d0800728c */ /* 0x000fe4000bf45270 */
[----:B------:R-:W-:Y:S02]  /*3170*/  UISETP.NE.AND UP1, UPT, UR9, UR13, UPT ;  /* 0x0000000d0900728c */ /* 0x000fe4000bf25270 */
[----:B------:R-:W-:Y:S02]  /*3180*/  UISETP.NE.AND UP0, UPT, UR10, UR13, UPT ;  /* 0x0000000d0a00728c */ /* 0x000fe4000bf05270 */
[----:B------:R-:W-:-:S02]  /*3190*/  UISETP.NE.AND UP6, UPT, UR11, UR13, UPT ;  /* 0x0000000d0b00728c */ /* 0x000fc4000bfc5270 */
[----:B------:R-:W-:Y:S02]  /*31a0*/  USEL UR5, UR5, URZ, UP5 ;  /* 0x000000ff05057287 */ /* 0x000fe4000a800000 */
[----:B------:R-:W-:Y:S02]  /*31b0*/  USEL UR6, UR6, URZ, UP4 ;  /* 0x000000ff06067287 */ /* 0x000fe4000a000000 */
[----:B------:R-:W-:Y:S02]  /*31c0*/  USEL UR7, UR7, URZ, UP3 ;  /* 0x000000ff07077287 */ /* 0x000fe40009800000 */
[----:B------:R-:W-:Y:S02]  /*31d0*/  USEL UR8, UR8, URZ, UP2 ;  /* 0x000000ff08087287 */ /* 0x000fe40009000000 */
[----:B------:R-:W-:Y:S02]  /*31e0*/  USEL UR9, UR9, URZ, UP1 ;  /* 0x000000ff09097287 */ /* 0x000fe40008800000 */
[----:B------:R-:W-:-:S02]  /*31f0*/  USEL UR10, UR10, URZ, UP0 ;  /* 0x000000ff0a0a7287 */ /* 0x000fc40008000000 */
[----:B------:R-:W-:Y:S01]  /*3200*/  USEL UR11, UR11, URZ, UP6 ;  /* 0x000000ff0b0b7287 */ /* 0x000fe2000b000000 */
[----:B------:R-:W-:Y:S11]  /*3210*/  @P0 BRA `(.L_x_32) ;  /* 0xffffffd4001c0947 */ /* 0x000ff6000383ffff */
[----:B------:R-:W-:Y:S05]  /*3220*/  EXIT ;  /* 0x000000000000794d */ /* 0x000fea0003800000 */
.L_x_33:
[----:B------:R-:W-:-:S00]  /*3230*/  BRA `(.L_x_33) ;  /* 0xfffffffc00fc7947 */ /* 0x000fc0000383ffff */
[----:B------:R-:W-:-:S00]  /*3240*/  NOP ;  /* 0x0000000000007918 */ /* 0x000fc00000000000 */
        /* <DEDUP_REMOVED lines=11> */
.L_x_68:


//--------------------- .text._ZN3jrb14infrastructure4cuda25ApplyHorizontalBlurKernelEPKhPhiiiPKfiNS1_10BorderModeE --------------------------
	.section	.text._ZN3jrb14infrastructure4cuda25ApplyHorizontalBlurKernelEPKhPhiiiPKfiNS1_10BorderModeE,"ax",@progbits
	.align	128
        .global         _ZN3jrb14infrastructure4cuda25ApplyHorizontalBlurKernelEPKhPhiiiPKfiNS1_10BorderModeE
        .type           _ZN3jrb14infrastructure4cuda25ApplyHorizontalBlurKernelEPKhPhiiiPKfiNS1_10BorderModeE,@function
        .size           _ZN3jrb14infrastructure4cuda25ApplyHorizontalBlurKernelEPKhPhiiiPKfiNS1_10BorderModeE,(.L_x_69 - _ZN3jrb14infrastructure4cuda25ApplyHorizontalBlurKernelEPKhPhiiiPKfiNS1_10BorderModeE)
        .other          _ZN3jrb14infrastructure4cuda25ApplyHorizontalBlurKernelEPKhPhiiiPKfiNS1_10BorderModeE,@"STO_CUDA_ENTRY STV_DEFAULT"
_ZN3jrb14infrastructure4cuda25ApplyHorizontalBlurKernelEPKhPhiiiPKfiNS1_10BorderModeE:
.text._ZN3jrb14infrastructure4cuda25ApplyHorizontalBlurKernelEPKhPhiiiPKfiNS1_10BorderModeE:
[----:B------:R-:W-:Y:S01]  /*0000*/  LDC R1, c[0x0][0x37c] ;  /* 0x0000df00ff017b82 */ /* 0x000fe20000000800 */
[----:B------:R-:W0:Y:S07]  /*0010*/  S2R R3, SR_TID.X ;  /* 0x0000000000037919 */ /* 0x000e2e0000002100 */
[----:B------:R-:W0:Y:S08]  /*0020*/  S2UR UR4, SR_CTAID.X ;  /* 0x00000000000479c3 */ /* 0x000e300000002500 */
        /* <DEDUP_REMOVED lines=18> */
[C---:B------:R-:W-:Y:S01]  /*0150*/  VIADD R2, R3.reuse, 0xffffffff ;  /* 0xffffffff03027836 */ /* 0x040fe20000000000 */
[----:B------:R-:W-:Y:S01]  /*0160*/  LOP3.LUT R12, R3, 0x7, RZ, 0xc0, !PT ;  /* 0x00000007030c7812 */ /* 0x000fe200078ec0ff */
[----:B------:R-:W-:-:S03]  /*0170*/  UMOV UR4, URZ ;  /* 0x000000ff00047c82 */ /* 0x000fc60008000000 */
[----:B------:R-:W-:Y:S01]  /*0180*/  ISETP.GE.U32.AND P1, PT, R2, 0x7, PT ;  /* 0x000000070200780c */ /* 0x000fe20003f26070 */
[----:B------:R-:W-:Y:S01]  /*0190*/  VIADD R4, R12, 0xffffffff ;  /* 0xffffffff0c047836 */ /* 0x000fe20000000000 */
[C---:B------:R-:W-:Y:S02]  /*01a0*/  LOP3.LUT R2, R3.reuse, 0x7ffffff8, RZ, 0xc0, !PT ;  /* 0x7ffffff803027812 */ /* 0x040fe400078ec0ff */
[----:B------:R-:W-:Y:S02]  /*01b0*/  LOP3.LUT R3, R3, 0x3, RZ, 0xc0, !PT ;  /* 0x0000000303037812 */ /* 0x000fe400078ec0ff */
[----:B------:R-:W-:Y:S01]  /*01c0*/  ISETP.GE.U32.AND P0, PT, R4, 0x3, PT ;  /* 0x000000030400780c */ /* 0x000fe20003f06070 */
[----:B------:R-:W-:-:S12]  /*01d0*/  IMAD.MOV R9, RZ, RZ, -R2 ;  /* 0x000000ffff097224 */ /* 0x000fd800078e0a02 */
.L_x_40:
[----:B------:R-:W0:Y:S01]  /*01e0*/  LDC R5, c[0x0][0x390] ;  /* 0x0000e400ff057b82 */ /* 0x000e220000000800 */
[----:B------:R-:W-:-:S07]  /*01f0*/  IMAD.MOV.U32 R6, RZ, RZ, RZ ;  /* 0x000000ffff067224 */ /* 0x000fce00078e00ff */
[----:B------:R-:W1:Y:S01]  /*0200*/  LDC R15, c[0x0][0x398] ;  /* 0x0000e600ff0f7b82 */ /* 0x000e620000000800 */
[----:B0-----:R-:W-:-:S04]  /*0210*/  IMAD R4, R5, UR4, R0 ;  /* 0x0000000405047c24 */ /* 0x001fc8000f8e0200 */
[----:B-1----:R-:W-:Y:S01]  /*0220*/  IMAD R13, R4, R15, RZ ;  /* 0x0000000f040d7224 */ /* 0x002fe200078e02ff */
[----:B------:R-:W-:Y:S06]  /*0230*/  @!P1 BRA `(.L_x_35) ;  /* 0x00000000004c9947 */ /* 0x000fec0003800000 */
[----:B------:R-:W0:Y:S01]  /*0240*/  LDC.64 R10, c[0x0][0x388] ;  /* 0x0000e200ff0a7b82 */ /* 0x000e220000000a00 */
[----:B------:R-:W-:Y:S02]  /*0250*/  IMAD.MOV.U32 R7, RZ, RZ, R13 ;  /* 0x000000ffff077224 */ /* 0x000fe400078e000d */
[----:B------:R-:W-:-:S07]  /*0260*/  IMAD.MOV.U32 R6, RZ, RZ, R9 ;  /* 0x000000ffff067224 */ /* 0x000fce00078e0009 */
.L_x_36:
        /* <DEDUP_REMOVED lines=16> */
.L_x_35:
        /* <DEDUP_REMOVED lines=13> */
.L_x_38:
        /* <DEDUP_REMOVED lines=12> */
.L_x_39:
[----:B01-3--:R-:W-:-:S05]  /*0500*/  @P3 IMAD.IADD R5, R13, 0x1, R6 ;  /* 0x000000010d053824 */ /* 0x00bfca00078e0206 */
[----:B--2---:R-:W-:-:S04]  /*0510*/  @P3 IADD3 R4, P2, PT, R5, R10, RZ ;  /* 0x0000000a05043210 */ /* 0x004fc80007f5e0ff */
[----:B------:R-:W-:-:S05]  /*0520*/  @P3 LEA.HI.X.SX32 R5, R5, R11, 0x1, P2 ;  /* 0x0000000b05053211 */ /* 0x000fca00010f0eff */
[----:B------:R2:W-:Y:S04]  /*0530*/  @P3 STG.E.U8 desc[UR14][R4.64], RZ ;  /* 0x000000ff04003986 */ /* 0x0005e8000c10110e */
.L_x_37:
[----:B012---:R-:W0:Y:S01]  /*0540*/  LDC R4, c[0x0][0x394] ;  /* 0x0000e500ff047b82 */ /* 0x007e220000000800 */
[----:B------:R-:W-:-:S06]  /*0550*/  UIADD3 UR4, UPT, UPT, UR4, 0x1, URZ ;  /* 0x0000000104047890 */ /* 0x000fcc000fffe0ff */
[----:B0-----:R-:W-:-:S13]  /*0560*/  ISETP.NE.AND P2, PT, R4, UR4, PT ;  /* 0x0000000404007c0c */ /* 0x001fda000bf45270 */
[----:B------:R-:W-:Y:S05]  /*0570*/  @!P2 EXIT ;  /* 0x000000000000a94d */ /* 0x000fea0003800000 */
[----:B------:R-:W-:Y:S05]  /*0580*/  BRA `(.L_x_40) ;  /* 0xfffffffc00147947 */ /* 0x000fea000383ffff */
.L_x_34:
[C---:B------:R-:W-:Y:S01]  /*0590*/  IADD3 R7, PT, PT, -R5.reuse, 0x1, RZ ;  /* 0x0000000105077810 */ /* 0x040fe20007ffe1ff */
[----:B------:R-:W-:Y:S01]  /*05a0*/  IMAD.MOV.U32 R9, RZ, RZ, RZ ;  /* 0x000000ffff097224 */ /* 0x000fe200078e00ff */
[----:B------:R-:W-:Y:S01]  /*05b0*/  IABS R6, R5 ;  /* 0x0000000500067213 */ /* 0x000fe20000000000 */
[----:B------:R-:W-:Y:S01]  /*05c0*/  UMOV UR4, URZ ;  /* 0x000000ff00047c82 */ /* 0x000fe20008000000 */
[----:B------:R-:W-:Y:S01]  /*05d0*/  UMOV UR5, URZ ;  /* 0x000000ff00057c82 */ /* 0x000fe20008000000 */
[----:B------:R-:W-:Y:S01]  /*05e0*/  IMAD.IADD R7, R0, 0x1, R7 ;  /* 0x0000000100077824 */ /* 0x000fe200078e0207 */
[----:B------:R-:W-:Y:S01]  /*05f0*/  UMOV UR6, URZ ;  /* 0x000000ff00067c82 */ /* 0x000fe20008000000 */
[----:B------:R-:W-:Y:S01]  /*0600*/  IMAD.IADD R6, R5, 0x1, R6 ;  /* 0x0000000105067824 */ /* 0x000fe200078e0206 */
[----:B------:R-:W-:Y:S01]  /*0610*/  UMOV UR7, URZ ;  /* 0x000000ff00077c82 */ /* 0x000fe20008000000 */
[----:B------:R-:W-:Y:S01]  /*0620*/  VIADD R11, R7, 0x1 ;  /* 0x00000001070b7836 */ /* 0x000fe20000000000 */
[----:B------:R-:W-:Y:S01]  /*0630*/  UMOV UR8, URZ ;  /* 0x000000ff00087c82 */ /* 0x000fe20008000000 */
[----:B------:R-:W-:Y:S01]  /*0640*/  UMOV UR9, URZ ;  /* 0x000000ff00097c82 */ /* 0x000fe20008000000 */
[----:B------:R-:W-:Y:S01]  /*0650*/  UMOV UR10, URZ ;  /* 0x000000ff000a7c82 */ /* 0x000fe20008000000 */
[----:B------:R-:W-:-:S05]  /*0660*/  UMOV UR11, URZ ;  /* 0x000000ff000b7c82 */ /* 0x000fca0008000000 */
.L_x_66:
[----:B0-----:R-:W0:Y:S01]  /*0670*/  LDC R8, c[0x0][0x394] ;  /* 0x0000e500ff087b82 */ /* 0x001e220000000800 */
[----:B------:R-:W-:Y:S01]  /*0680*/  UMOV UR12, URZ ;  /* 0x000000ff000c7c82 */ /* 0x000fe20008000000 */
[----:B01----:R-:W-:-:S07]  /*0690*/  VIADDMNMX.RELU R8, R8, 0xffffffff, R9, PT ;  /* 0xffffffff08087846 */ /* 0x003fce0003801109 */
.L_x_65:
[----:B0-----:R-:W0:Y:S01]  /*06a0*/  LDC R18, c[0x0][0x3ac] ;  /* 0x0000eb00ff127b82 */ /* 0x001e220000000800 */
[----:B-1----:R-:W-:Y:S01]  /*06b0*/  IMAD.MOV R13, RZ, RZ, -R5 ;  /* 0x000000ffff0d7224 */ /* 0x002fe200078e0a05 */
[----:B0-----:R-:W-:-:S13]  /*06c0*/  ISETP.NE.AND P0, PT, R18, RZ, PT ;  /* 0x000000ff1200720c */ /* 0x001fda0003f05270 */
[----:B------:R-:W-:Y:S05]  /*06d0*/  @!P0 BRA `(.L_x_41) ;  /* 0x0000002000b88947 */ /* 0x000fea0003800000 */
[----:B------:R-:W-:-:S13]  /*06e0*/  ISETP.NE.AND P0, PT, R18, 0x1, PT ;  /* 0x000000011200780c */ /* 0x000fda0003f05270 */
[----:B------:R-:W-:Y:S05]  /*06f0*/  @!P0 BRA `(.L_x_42) ;  /* 0x0000001800648947 */ /* 0x000fea0003800000 */
[----:B------:R-:W-:-:S13]  /*0700*/  ISETP.NE.AND P0, PT, R18, 0x2, PT ;  /* 0x000000021200780c */ /* 0x000fda0003f05270 */
[----:B------:R-:W-:Y:S05]  /*0710*/  @!P0 BRA `(.L_x_43) ;  /* 0x0000000400d08947 */ /* 0x000fea0003800000 */
[----:B------:R-:W-:Y:S02]  /*0720*/  VIADD R14, R6, 0x1 ;  /* 0x00000001060e7836 */ /* 0x000fe40000000000 */
[----:B------:R-:W-:-:S03]  /*0730*/  IMAD.MOV.U32 R10, RZ, RZ, RZ ;  /* 0x000000ffff0a7224 */ /* 0x000fc600078e00ff */
[----:B------:R-:W-:-:S04]  /*0740*/  LOP3.LUT R14, R14, 0x3, RZ, 0xc0, !PT ;  /* 0x000000030e0e7812 */ /* 0x000fc800078ec0ff */
[----:B------:R-:W-:-:S13]  /*0750*/  ISETP.NE.AND P0, PT, R14, RZ, PT ;  /* 0x000000ff0e00720c */ /* 0x000fda0003f05270 */
        /* <DEDUP_REMOVED lines=9> */
[----:B--2---:R-:W-:-:S04]  /*07f0*/  IADD3 R16, P0, PT, R13, UR16, RZ ;  /* 0x000000100d107c10 */ /* 0x004fc8000ff1e0ff */
[----:B------:R-:W-:Y:S01]  /*0800*/  LEA.HI.X.SX32 R17, R13, UR17, 0x1, P0 ;  /* 0x000000110d117c11 */ /* 0x000fe200080f0eff */
[----:B---3--:R-:W2:Y:S04]  /*0810*/  LDG.E R10, desc[UR14][R2.64] ;  /* 0x0000000e020a7981 */ /* 0x008ea8000c1e1900 */
        /* <DEDUP_REMOVED lines=9> */
[----:B------:R-:W0:Y:S10]  /*08b0*/  LDC.64 R2, c[0x0][0x3a0] ;  /* 0x0000e800ff027b82 */ /* 0x000e340000000a00 */
[----:B------:R-:W-:-:S04]  /*08c0*/  @P0 IMAD.MOV.U32 R13, RZ, RZ, R8 ;  /* 0x000000ffff0d0224 */ /* 0x000fc800078e0008 */
[----:B------:R-:W-:-:S04]  /*08d0*/  IMAD R13, R13, UR13, R16 ;  /* 0x0000000d0d0d7c24 */ /* 0x000fc8000f8e0210 */
[----:B------:R-:W-:-:S05]  /*08e0*/  IMAD R13, R13, R12, UR12 ;  /* 0x0000000c0d0d7e24 */ /* 0x000fca000f8e020c */
[C---:B------:R-:W-:Y:S01]  /*08f0*/  IADD3 R16, P0, PT, R13.reuse, UR16, RZ ;  /* 0x000000100d107c10 */ /* 0x040fe2000ff1e0ff */
[----:B0-----:R-:W2:Y:S03]  /*0900*/  LDG.E R15, desc[UR14][R2.64+0x4] ;  /* 0x0000040e020f7981 */ /* 0x001ea6000c1e1900 */
[----:B------:R-:W-:-:S05]  /*0910*/  LEA.HI.X.SX32 R17, R13, UR17, 0x1, P0 ;  /* 0x000000110d117c11 */ /* 0x000fca00080f0eff */
[----:B------:R-:W3:Y:S01]  /*0920*/  LDG.E.U8 R16, desc[UR14][R16.64] ;  /* 0x0000000e10107981 */ /* 0x000ee2000c1e1100 */
[----:B------:R-:W-:Y:S02]  /*0930*/  ISETP.NE.AND P0, PT, R14, 0x2, PT ;  /* 0x000000020e00780c */ /* 0x000fe40003f05270 */
[----:B------:R-:W-:Y:S02]  /*0940*/  IADD3 R13, PT, PT, -R5, 0x2, RZ ;  /* 0x00000002050d7810 */ /* 0x000fe40007ffe1ff */
[----:B---3--:R-:W-:-:S05]  /*0950*/  I2FP.F32.U32 R14, R16 ;  /* 0x00000010000e7245 */ /* 0x008fca0000201000 */
[----:B--2---:R-:W-:-:S04]  /*0960*/  FFMA R10, R15, R14, R10 ;  /* 0x0000000e0f0a7223 */ /* 0x004fc8000000000a */
        /* <DEDUP_REMOVED lines=14> */
.L_x_44:
[----:B------:R-:W0:Y:S01]  /*0a50*/  LDC R12, c[0x0][0x398] ;  /* 0x0000e600ff0c7b82 */ /* 0x000e220000000800 */
[----:B------:R-:W-:Y:S01]  /*0a60*/  ISETP.GE.U32.AND P0, PT, R6, 0x3, PT ;  /* 0x000000030600780c */ /* 0x000fe20003f06070 */
[----:B------:R-:W1:Y:S01]  /*0a70*/  LDCU UR13, c[0x0][0x390] ;  /* 0x00007200ff0d77ac */ /* 0x000e620008000800 */
[----:B------:R-:W2:Y:S05]  /*0a80*/  LDCU.64 UR16, c[0x0][0x380] ;  /* 0x00007000ff1077ac */ /* 0x000eaa0008000a00 */
[----:B------:R-:W3:Y:S08]  /*0a90*/  LDC R26, c[0x0][0x3ac] ;  /* 0x0000eb00ff1a7b82 */ /* 0x000ef00000000800 */
[----:B------:R-:W4:Y:S01]  /*0aa0*/  LDC.64 R2, c[0x0][0x3a0] ;  /* 0x0000e800ff027b82 */ /* 0x000f220000000a00 */
[----:B------:R-:W-:Y:S05]  /*0ab0*/  @!P0 BRA `(.L_x_45) ;  /* 0x0000002400388947 */ /* 0x000fea0003800000 */
.L_x_46:
[----:B---3--:R-:W-:Y:S01]  /*0ac0*/  ISETP.NE.AND P0, PT, R26, 0x2, PT ;  /* 0x000000021a00780c */ /* 0x008fe20003f05270 */
[----:B------:R-:W-:Y:S01]  /*0ad0*/  IMAD.IADD R21, R0, 0x1, R13 ;  /* 0x0000000100157824 */ /* 0x000fe200078e020d */
[C---:B------:R-:W-:Y:S01]  /*0ae0*/  ISETP.NE.AND P2, PT, R26.reuse, 0x2, PT ;  /* 0x000000021a00780c */ /* 0x040fe20003f45270 */
[----:B------:R-:W-:Y:S01]  /*0af0*/  IMAD.U32 R14, RZ, RZ, UR4 ;  /* 0x00000004ff0e7e24 */ /* 0x000fe2000f8e00ff */
[----:B------:R-:W-:Y:S01]  /*0b00*/  ISETP.NE.AND P1, PT, R26, 0x2, PT ;  /* 0x000000021a00780c */ /* 0x000fe20003f25270 */
[----:B------:R-:W-:Y:S01]  /*0b10*/  IMAD.U32 R18, RZ, RZ, UR7 ;  /* 0x00000007ff127e24 */ /* 0x000fe2000f8e00ff */
[C---:B------:R-:W-:Y:S01]  /*0b20*/  VIMNMX.RELU R15, PT, PT, R21.reuse, R4, PT ;  /* 0x00000004150f7248 */ /* 0x040fe20003fe1100 */
[----:B------:R-:W-:Y:S01]  /*0b30*/  IMAD.U32 R16, RZ, RZ, UR5 ;  /* 0x00000005ff107e24 */ /* 0x000fe2000f8e00ff */
[C-C-:B------:R-:W-:Y:S02]  /*0b40*/  VIADDMNMX.RELU R19, R21.reuse, 0x2, R4.reuse, PT ;  /* 0x0000000215137846 */ /* 0x140fe40003801104 */
[C---:B------:R-:W-:Y:S01]  /*0b50*/  VIADDMNMX.RELU R17, R21.reuse, 0x1, R4, PT ;  /* 0x0000000115117846 */ /* 0x040fe20003801104 */
[----:B------:R-:W-:-:S02]  /*0b60*/  VIADD R21, R21, 0x3 ;  /* 0x0000000315157836 */ /* 0x000fc40000000000 */
[--C-:B------:R-:W-:Y:S01]  /*0b70*/  @P0 IMAD.MOV.U32 R14, RZ, RZ, R8.reuse ;  /* 0x000000ffff0e0224 */ /* 0x100fe200078e0008 */
[----:B------:R-:W-:Y:S02]  /*0b80*/  ISETP.NE.AND P0, PT, R26, 0x2, PT ;  /* 0x000000021a00780c */ /* 0x000fe40003f05270 */
[----:B------:R-:W-:Y:S01]  /*0b90*/  VIMNMX.RELU R21, PT, PT, R21, R4, PT ;  /* 0x0000000415157248 */ /* 0x000fe20003fe1100 */
[----:B-1----:R-:W-:Y:S02]  /*0ba0*/  IMAD R15, R14, UR13, R15 ;  /* 0x0000000d0e0f7c24 */ /* 0x002fe4000f8e020f */
[----:B------:R-:W-:Y:S02]  /*0bb0*/  IMAD.U32 R14, RZ, RZ, UR6 ;  /* 0x00000006ff0e7e24 */ /* 0x000fe4000f8e00ff */
[----:B0-----:R-:W-:Y:S02]  /*0bc0*/  IMAD R15, R15, R12, UR12 ;  /* 0x0000000c0f0f7e24 */ /* 0x001fe4000f8e020c */
[----:B------:R-:W-:-:S02]  /*0bd0*/  @P2 IMAD.MOV.U32 R14, RZ, RZ, R8 ;  /* 0x000000ffff0e2224 */ /* 0x000fc400078e0008 */
[--C-:B------:R-:W-:Y:S02]  /*0be0*/  @P1 IMAD.MOV.U32 R16, RZ, RZ, R8.reuse ;  /* 0x000000ffff101224 */ /* 0x100fe400078e0008 */
[----:B------:R-:W-:Y:S01]  /*0bf0*/  @P0 IMAD.MOV.U32 R18, RZ, RZ, R8 ;  /* 0x000000ffff120224 */ /* 0x000fe200078e0008 */
[C---:B--2---:R-:W-:Y:S01]  /*0c00*/  IADD3 R22, P0, PT, R15.reuse, UR16, RZ ;  /* 0x000000100f167c10 */ /* 0x044fe2000ff1e0ff */
[----:B------:R-:W-:Y:S02]  /*0c10*/  IMAD R19, R14, UR13, R19 ;  /* 0x0000000d0e137c24 */ /* 0x000fe4000f8e0213 */
[----:B------:R-:W-:Y:S01]  /*0c20*/  IMAD R17, R16, UR13, R17 ;  /* 0x0000000d10117c24 */ /* 0x000fe2000f8e0211 */
[----:B------:R-:W-:Y:S01]  /*0c30*/  LEA.HI.X.SX32 R23, R15, UR17, 0x1, P0 ;  /* 0x000000110f177c11 */ /* 0x000fe200080f0eff */
[----:B------:R-:W-:Y:S02]  /*0c40*/  IMAD R20, R19, R12, UR12 ;  /* 0x0000000c13147e24 */ /* 0x000fe4000f8e020c */
[----:B------:R-:W-:-:S02]  /*0c50*/  IMAD.IADD R19, R13, 0x1, R5 ;  /* 0x000000010d137824 */ /* 0x000fc400078e0205 */
[----:B------:R-:W-:Y:S01]  /*0c60*/  IMAD R17, R17, R12, UR12 ;  /* 0x0000000c11117e24 */ /* 0x000fe2000f8e020c */
[----:B------:R-:W2:Y:S01]  /*0c70*/  LDG.E.U8 R22, desc[UR14][R22.64] ;  /* 0x0000000e16167981 */ /* 0x000ea2000c1e1100 */
[----:B------:R-:W-:Y:S01]  /*0c80*/  IMAD R21, R18, UR13, R21 ;  /* 0x0000000d12157c24 */ /* 0x000fe2000f8e0215 */
[----:B------:R-:W-:Y:S01]  /*0c90*/  IADD3 R16, P0, PT, R20, UR16, RZ ;  /* 0x0000001014107c10 */ /* 0x000fe2000ff1e0ff */
[----:B----4-:R-:W-:Y:S01]  /*0ca0*/  IMAD.WIDE R18, R19, 0x4, R2 ;  /* 0x0000000413127825 */ /* 0x010fe200078e0202 */
[----:B------:R-:W-:-:S03]  /*0cb0*/  IADD3 R14, P1, PT, R17, UR16, RZ ;  /* 0x00000010110e7c10 */ /* 0x000fc6000ff3e0ff */
[----:B------:R-:W-:Y:S01]  /*0cc0*/  IMAD R21, R21, R12, UR12 ;  /* 0x0000000c15157e24 */ /* 0x000fe2000f8e020c */
[----:B------:R-:W3:Y:S01]  /*0cd0*/  LDG.E R25, desc[UR14][R18.64] ;  /* 0x0000000e12197981 */ /* 0x000ee2000c1e1900 */
[----:B------:R-:W-:Y:S02]  /*0ce0*/  LEA.HI.X.SX32 R15, R17, UR17, 0x1, P1 ;  /* 0x00000011110f7c11 */ /* 0x000fe400088f0eff */
[----:B------:R-:W-:Y:S01]  /*0cf0*/  LEA.HI.X.SX32 R17, R20, UR17, 0x1, P0 ;  /* 0x0000001114117c11 */ /* 0x000fe200080f0eff */
[----:B------:R-:W4:Y:S01]  /*0d00*/  LDG.E R24, desc[UR14][R18.64+0x4] ;  /* 0x0000040e12187981 */ /* 0x000f22000c1e1900 */
[----:B------:R-:W-:-:S03]  /*0d10*/  IADD3 R20, P0, PT, R21, UR16, RZ ;  /* 0x0000001015147c10 */ /* 0x000fc6000ff1e0ff */
[----:B------:R0:W5:Y:S01]  /*0d20*/  LDG.E.U8 R14, desc[UR14][R14.64] ;  /* 0x0000000e0e0e7981 */ /* 0x000162000c1e1100 */
[----:B------:R-:W-:-:S03]  /*0d30*/  LEA.HI.X.SX32 R21, R21, UR17, 0x1, P0 ;  /* 0x0000001115157c11 */ /* 0x000fc600080f0eff */
[----:B------:R-:W4:Y:S04]  /*0d40*/  LDG.E.U8 R16, desc[UR14][R16.64] ;  /* 0x0000000e10107981 */ /* 0x000f28000c1e1100 */
[----:B------:R-:W4:Y:S04]  /*0d50*/  LDG.E.U8 R20, desc[UR14][R20.64] ;  /* 0x0000000e14147981 */ /* 0x000f28000c1e1100 */
[----:B------:R-:W4:Y:S04]  /*0d60*/  LDG.E R27, desc[UR14][R18.64+0x8] ;  /* 0x0000080e121b7981 */ /* 0x000f28000c1e1900 */
[----:B------:R-:W4:Y:S01]  /*0d70*/  LDG.E R23, desc[UR14][R18.64+0xc] ;  /* 0x00000c0e12177981 */ /* 0x000f22000c1e1900 */
[----:B0-----:R-:W-:-:S02]  /*0d80*/  IABS R15, R5 ;  /* 0x00000005000f7213 */ /* 0x001fc40000000000 */
[----:B--2---:R-:W-:-:S05]  /*0d90*/  I2FP.F32.U32 R22, R22 ;  /* 0x0000001600167245 */ /* 0x004fca0000201000 */
[----:B---3--:R-:W-:Y:S01]  /*0da0*/  FFMA R25, R25, R22, R10 ;  /* 0x0000001619197223 */ /* 0x008fe2000000000a */
[----:B------:R-:W-:-:S05]  /*0db0*/  VIADD R10, R13, 0x3 ;  /* 0x000000030d0a7836 */ /* 0x000fca0000000000 */
[----:B------:R-:W-:Y:S02]  /*0dc0*/  ISETP.NE.AND P0, PT, R10, R15, PT ;  /* 0x0000000f0a00720c */ /* 0x000fe40003f05270 */
[----:B-----5:R-:W-:Y:S02]  /*0dd0*/  I2FP.F32.U32 R29, R14 ;  /* 0x0000000e001d7245 */ /* 0x020fe40000201000 */
        /* <DEDUP_REMOVED lines=8> */
.L_x_43:
[----:B------:R-:W-:Y:S02]  /*0e60*/  VIADD R17, R6, 0x1 ;  /* 0x0000000106117836 */ /* 0x000fe40000000000 */
[----:B------:R-:W-:-:S03]  /*0e70*/  IMAD.MOV.U32 R10, RZ, RZ, RZ ;  /* 0x000000ffff0a7224 */ /* 0x000fc600078e00ff */
[----:B------:R-:W-:-:S04]  /*0e80*/  LOP3.LUT R17, R17, 0x3, RZ, 0xc0, !PT ;  /* 0x0000000311117812 */ /* 0x000fc800078ec0ff */
[----:B------:R-:W-:-:S13]  /*0e90*/  ISETP.NE.AND P0, PT, R17, RZ, PT ;  /* 0x000000ff1100720c */ /* 0x000fda0003f05270 */
[----:B------:R-:W-:Y:S05]  /*0ea0*/  @!P0 BRA `(.L_x_47) ;  /* 0x0000000400dc8947 */ /* 0x000fea0003800000 */
[----:B------:R-:W0:Y:S01]  /*0eb0*/  LDC R16, c[0x0][0x390] ;  /* 0x0000e400ff107b82 */ /* 0x000e220000000800 */
[----:B------:R-:W-:Y:S01]  /*0ec0*/  IMAD.IADD R10, R0, 0x1, -R5 ;  /* 0x00000001000a7824 */ /* 0x000fe200078e0a05 */
[----:B------:R-:W1:Y:S01]  /*0ed0*/  LDCU.64 UR16, c[0x0][0x380] ;  /* 0x00007000ff1077ac */ /* 0x000e620008000a00 */
[----:B------:R-:W-:-:S03]  /*0ee0*/  IMAD.MOV.U32 R18, RZ, RZ, RZ ;  /* 0x000000ffff127224 */ /* 0x000fc600078e00ff */
[----:B------:R-:W-:Y:S02]  /*0ef0*/  IABS R13, R10 ;  /* 0x0000000a000d7213 */ /* 0x000fe40000000000 */
[----:B------:R-:W-:Y:S01]  /*0f00*/  ISETP.GE.AND P1, PT, R10, RZ, PT ;  /* 0x000000ff0a00720c */ /* 0x000fe20003f26270 */
[----:B------:R-:W2:Y:S01]  /*0f10*/  LDC R20, c[0x0][0x398] ;  /* 0x0000e600ff147b82 */ /* 0x000ea20000000800 */
        /* <DEDUP_REMOVED lines=19> */
[----:B------:R-:W-:-:S05]  /*1050*/  SEL R3, R19, R3, !P0 ;  /* 0x0000000313037207 */ /* 0x000fca0004000000 */
[----:B------:R-:W-:-:S05]  /*1060*/  IMAD.IADD R3, R3, 0x1, R16 ;  /* 0x0000000103037824 */ /* 0x000fca00078e0210 */
[----:B------:R-:W-:Y:S02]  /*1070*/  IABS R13, R3 ;  /* 0x00000003000d7213 */ /* 0x000fe40000000000 */
[----:B------:R-:W-:-:S03]  /*1080*/  ISETP.GE.AND P2, PT, R3, RZ, PT ;  /* 0x000000ff0300720c */ /* 0x000fc60003f46270 */
[----:B------:R-:W-:-:S04]  /*1090*/  IMAD.HI.U32 R2, R18, R13, RZ ;  /* 0x0000000d12027227 */ /* 0x000fc800078e00ff */
[----:B------:R-:W-:-:S04]  /*10a0*/  IMAD.MOV R2, RZ, RZ, -R2 ;  /* 0x000000ffff027224 */ /* 0x000fc800078e0a02 */
[C---:B------:R-:W-:Y:S02]  /*10b0*/  IMAD R13, R12.reuse, R2, R13 ;  /* 0x000000020c0d7224 */ /* 0x040fe400078e020d */
[----:B------:R-:W0:Y:S03]  /*10c0*/  LDC.64 R2, c[0x0][0x3a0] ;  /* 0x0000e800ff027b82 */ /* 0x000e260000000a00 */
[----:B------:R-:W-:-:S13]  /*10d0*/  ISETP.GT.U32.AND P1, PT, R12, R13, PT ;  /* 0x0000000d0c00720c */ /* 0x000fda0003f24070 */
[----:B------:R-:W-:-:S05]  /*10e0*/  @!P1 IMAD.IADD R13, R13, 0x1, -R12 ;  /* 0x000000010d0d9824 */ /* 0x000fca00078e0a0c */
[----:B------:R-:W-:Y:S01]  /*10f0*/  ISETP.GT.U32.AND P1, PT, R12, R13, PT ;  /* 0x0000000d0c00720c */ /* 0x000fe20003f24070 */
[----:B0-----:R-:W3:-:S12]  /*1100*/  LDG.E R10, desc[UR14][R2.64] ;  /* 0x0000000e020a7981 */ /* 0x001ed8000c1e1900 */
[----:B------:R-:W-:-:S04]  /*1110*/  @!P1 IMAD.IADD R13, R13, 0x1, -R12 ;  /* 0x000000010d0d9824 */ /* 0x000fc800078e0a0c */
[----:B------:R-:W-:-:S05]  /*1120*/  @!P2 IMAD.MOV R13, RZ, RZ, -R13 ;  /* 0x000000ffff0da224 */ /* 0x000fca00078e0a0d */
[----:B------:R-:W-:-:S05]  /*1130*/  SEL R13, R19, R13, !P0 ;  /* 0x0000000d130d7207 */ /* 0x000fca0004000000 */
[----:B------:R-:W-:-:S04]  /*1140*/  IMAD R13, R16, UR10, R13 ;  /* 0x0000000a100d7c24 */ /* 0x000fc8000f8e020d */
[----:B--2---:R-:W-:-:S05]  /*1150*/  IMAD R13, R13, R20, UR12 ;  /* 0x0000000c0d0d7e24 */ /* 0x004fca000f8e0214 */
[----:B-1----:R-:W-:-:S04]  /*1160*/  IADD3 R14, P1, PT, R13, UR16, RZ ;  /* 0x000000100d0e7c10 */ /* 0x002fc8000ff3e0ff */
[----:B------:R-:W-:-:S05]  /*1170*/  LEA.HI.X.SX32 R15, R13, UR17, 0x1, P1 ;  /* 0x000000110d0f7c11 */ /* 0x000fca00088f0eff */
[----:B------:R-:W2:Y:S01]  /*1180*/  LDG.E.U8 R14, desc[UR14][R14.64] ;  /* 0x0000000e0e0e7981 */ /* 0x000ea2000c1e1100 */
        /* <DEDUP_REMOVED lines=29> */
[----:B------:R-:W-:-:S04]  /*1360*/  IMAD R15, R16, UR10, R15 ;  /* 0x0000000a100f7c24 */ /* 0x000fc8000f8e020f */
[----:B------:R-:W-:-:S05]  /*1370*/  IMAD R15, R15, R20, UR12 ;  /* 0x0000000c0f0f7e24 */ /* 0x000fca000f8e0214 */
[----:B------:R-:W-:-:S04]  /*1380*/  IADD3 R14, P1, PT, R15, UR16, RZ ;  /* 0x000000100f0e7c10 */ /* 0x000fc8000ff3e0ff */
[----:B------:R-:W-:-:S05]  /*1390*/  LEA.HI.X.SX32 R15, R15, UR17, 0x1, P1 ;  /* 0x000000110f0f7c11 */ /* 0x000fca00088f0eff */
[----:B------:R-:W3:Y:S01]  /*13a0*/  LDG.E.U8 R14, desc[UR14][R14.64] ;  /* 0x0000000e0e0e7981 */ /* 0x000ee2000c1e1100 */
[----:B------:R-:W-:-:S05]  /*13b0*/  VIADD R13, R6, 0x1 ;  /* 0x00000001060d7836 */ /* 0x000fca0000000000 */
[----:B------:R-:W-:-:S04]  /*13c0*/  LOP3.LUT R13, R13, 0x3, RZ, 0xc0, !PT ;  /* 0x000000030d0d7812 */ /* 0x000fc800078ec0ff */
[----:B------:R-:W-:Y:S02]  /*13d0*/  ISETP.NE.AND P1, PT, R13, 0x2, PT ;  /* 0x000000020d00780c */ /* 0x000fe40003f25270 */
[----:B------:R-:W-:Y:S02]  /*13e0*/  IADD3 R13, PT, PT, -R5, 0x2, RZ ;  /* 0x00000002050d7810 */ /* 0x000fe40007ffe1ff */
[----:B---3--:R-:W-:-:S05]  /*13f0*/  I2FP.F32.U32 R21, R14 ;  /* 0x0000000e00157245 */ /* 0x008fca0000201000 */
[----:B--2---:R-:W-:-:S04]  /*1400*/  FFMA R10, R17, R21, R10 ;  /* 0x00000015110a7223 */ /* 0x004fc8000000000a */
        /* <DEDUP_REMOVED lines=33> */
.L_x_47:
[----:B------:R-:W-:-:S13]  /*1620*/  ISETP.GE.U32.AND P0, PT, R6, 0x3, PT ;  /* 0x000000030600780c */ /* 0x000fda0003f06070 */
[----:B------:R-:W-:Y:S05]  /*1630*/  @!P0 BRA `(.L_x_45) ;  /* 0x0000001800588947 */ /* 0x000fea0003800000 */
[----:B------:R-:W0:Y:S01]  /*1640*/  LDC R2, c[0x0][0x390] ;  /* 0x0000e400ff027b82 */ /* 0x000e220000000800 */
[----:B------:R-:W1:Y:S07]  /*1650*/  LDCU.64 UR16, c[0x0][0x380] ;  /* 0x00007000ff1077ac */ /* 0x000e6e0008000a00 */
[----:B------:R-:W2:Y:S08]  /*1660*/  LDC R22, c[0x0][0x390] ;  /* 0x0000e400ff167b82 */ /* 0x000eb00000000800 */
[----:B------:R-:W3:Y:S01]  /*1670*/  LDC R23, c[0x0][0x398] ;  /* 0x0000e600ff177b82 */ /* 0x000ee20000000800 */
[----:B0-----:R-:W-:-:S04]  /*1680*/  IABS R24, R2 ;  /* 0x0000000200187213 */ /* 0x001fc80000000000 */
[----:B------:R-:W0:Y:S08]  /*1690*/  I2F.RP R14, R24 ;  /* 0x00000018000e7306 */ /* 0x000e300000209400 */
[----:B0-----:R-:W0:Y:S02]  /*16a0*/  MUFU.RCP R14, R14 ;  /* 0x0000000e000e7308 */ /* 0x001e240000001000 */
[----:B0-----:R-:W-:-:S06]  /*16b0*/  VIADD R2, R14, 0xffffffe ;  /* 0x0ffffffe0e027836 */ /* 0x001fcc0000000000 */
[----:B------:R0:W4:Y:S02]  /*16c0*/  F2I.FTZ.U32.TRUNC.NTZ R3, R2 ;  /* 0x0000000200037305 */ /* 0x000124000021f000 */
[----:B0-----:R-:W-:Y:S02]  /*16d0*/  IMAD.MOV.U32 R2, RZ, RZ, RZ ;  /* 0x000000ffff027224 */ /* 0x001fe400078e00ff */
[----:B----4-:R-:W-:-:S04]  /*16e0*/  IMAD.MOV R15, RZ, RZ, -R3 ;  /* 0x000000ffff0f7224 */ /* 0x010fc800078e0a03 */
[----:B------:R-:W-:-:S04]  /*16f0*/  IMAD R15, R15, R24, RZ ;  /* 0x000000180f0f7224 */ /* 0x000fc800078e02ff */
[----:B-123--:R-:W-:-:S07]  /*1700*/  IMAD.HI.U32 R12, R3, R15, R2 ;  /* 0x0000000f030c7227 */ /* 0x00efce00078e0002 */
.L_x_48:
[----:B------:R-:W-:Y:S01]  /*1710*/  IABS R14, R22 ;  /* 0x00000016000e7213 */ /* 0x000fe20000000000 */
[C-C-:B------:R-:W-:Y:S02]  /*1720*/  IMAD.IADD R2, R0.reuse, 0x1, R13.reuse ;  /* 0x0000000100027824 */ /* 0x140fe400078e020d */
[----:B------:R-:W-:Y:S01]  /*1730*/  IMAD.IADD R16, R0, 0x1, R13 ;  /* 0x0000000100107824 */ /* 0x000fe200078e020d */
[----:B------:R-:W0:Y:S02]  /*1740*/  I2F.RP R15, R14 ;  /* 0x0000000e000f7306 */ /* 0x000e240000209400 */
[----:B------:R-:W-:Y:S01]  /*1750*/  IABS R25, R2 ;  /* 0x0000000200197213 */ /* 0x000fe20000000000 */
[----:B------:R-:W-:Y:S01]  /*1760*/  IMAD.MOV.U32 R2, RZ, RZ, RZ ;  /* 0x000000ffff027224 */ /* 0x000fe200078e00ff */
[C---:B------:R-:W-:Y:S01]  /*1770*/  ISETP.GE.AND P2, PT, R16.reuse, RZ, PT ;  /* 0x000000ff1000720c */ /* 0x040fe20003f46270 */
[----:B------:R-:W-:Y:S02]  /*1780*/  VIADD R20, R16, 0x2 ;  /* 0x0000000210147836 */ /* 0x000fe40000000000 */
[----:B------:R-:W-:-:S04]  /*1790*/  IMAD.HI.U32 R12, R12, R25, RZ ;  /* 0x000000190c0c7227 */ /* 0x000fc800078e00ff */
[----:B------:R-:W-:Y:S02]  /*17a0*/  IMAD.MOV R12, RZ, RZ, -R12 ;  /* 0x000000ffff0c7224 */ /* 0x000fe400078e0a0c */
[----:B------:R-:W-:Y:S01]  /*17b0*/  VIADD R18, R16, 0x3 ;  /* 0x0000000310127836 */ /* 0x000fe20000000000 */
[----:B0-----:R-:W0:Y:S01]  /*17c0*/  MUFU.RCP R15, R15 ;  /* 0x0000000f000f7308 */ /* 0x001e220000001000 */
[----:B------:R-:W-:-:S03]  /*17d0*/  IMAD R25, R14, R12, R25 ;  /* 0x0000000c0e197224 */ /* 0x000fc600078e0219 */
[----:B------:R-:W-:Y:S02]  /*17e0*/  IABS R21, R18 ;  /* 0x0000001200157213 */ /* 0x000fe40000000000 */
[----:B------:R-:W-:Y:S01]  /*17f0*/  ISETP.GT.U32.AND P0, PT, R24, R25, PT ;  /* 0x000000191800720c */ /* 0x000fe20003f04070 */
[----:B0-----:R-:W-:Y:S02]  /*1800*/  VIADD R3, R15, 0xffffffe ;  /* 0x0ffffffe0f037836 */ /* 0x001fe40000000000 */
[----:B------:R-:W-:-:S10]  /*1810*/  VIADD R15, R16, 0x1 ;  /* 0x00000001100f7836 */ /* 0x000fd40000000000 */
[----:B------:R-:W-:Y:S01]  /*1820*/  @!P0 IMAD.IADD R25, R25, 0x1, -R14 ;  /* 0x0000000119198824 */ /* 0x000fe200078e0a0e */
[----:B------:R-:W0:Y:S01]  /*1830*/  F2I.FTZ.U32.TRUNC.NTZ R3, R3 ;  /* 0x0000000300037305 */ /* 0x000e22000021f000 */
[----:B------:R-:W-:-:S03]  /*1840*/  IABS R19, R15 ;  /* 0x0000000f00137213 */ /* 0x000fc60000000000 */
[----:B------:R-:W-:Y:S01]  /*1850*/  ISETP.GT.U32.AND P0, PT, R24, R25, PT ;  /* 0x000000191800720c */ /* 0x000fe20003f04070 */
[----:B------:R-:W-:Y:S02]  /*1860*/  IMAD.MOV.U32 R24, RZ, RZ, R14 ;  /* 0x000000ffff187224 */ /* 0x000fe400078e000e */
[----:B0-----:R-:W-:-:S10]  /*1870*/  IMAD.MOV R17, RZ, RZ, -R3 ;  /* 0x000000ffff117224 */ /* 0x001fd400078e0a03 */
[----:B------:R-:W-:Y:S01]  /*1880*/  @!P0 IMAD.IADD R25, R25, 0x1, -R14 ;  /* 0x0000000119198824 */ /* 0x000fe200078e0a0e */
[----:B------:R-:W-:Y:S01]  /*1890*/  ISETP.NE.AND P0, PT, R22, RZ, PT ;  /* 0x000000ff1600720c */ /* 0x000fe20003f05270 */
[----:B------:R-:W-:Y:S02]  /*18a0*/  IMAD R17, R17, R14, RZ ;  /* 0x0000000e11117224 */ /* 0x000fe400078e02ff */
[----:B------:R-:W-:Y:S01]  /*18b0*/  @!P2 IMAD.MOV R25, RZ, RZ, -R25 ;  /* 0x000000ffff19a224 */ /* 0x000fe200078e0a19 */
[----:B------:R-:W-:Y:S01]  /*18c0*/  ISETP.GE.AND P2, PT, R20, RZ, PT ;  /* 0x000000ff1400720c */ /* 0x000fe20003f46270 */
[----:B------:R-:W-:Y:S01]  /*18d0*/  IMAD.HI.U32 R12, R3, R17, R2 ;  /* 0x00000011030c7227 */ /* 0x000fe200078e0002 */
[----:B------:R-:W-:-:S05]  /*18e0*/  IABS R17, R20 ;  /* 0x0000001400117213 */ /* 0x000fca0000000000 */
[----:B------:R-:W-:-:S04]  /*18f0*/  IMAD.HI.U32 R2, R12, R19, RZ ;  /* 0x000000130c027227 */ /* 0x000fc800078e00ff */
[----:B------:R-:W-:Y:S02]  /*1900*/  IMAD.MOV R3, RZ, RZ, -R2 ;  /* 0x000000ffff037224 */ /* 0x000fe400078e0a02 */
[----:B------:R-:W-:-:S04]  /*1910*/  IMAD.HI.U32 R2, R12, R17, RZ ;  /* 0x000000110c027227 */ /* 0x000fc800078e00ff */
[----:B------:R-:W-:Y:S02]  /*1920*/  IMAD R19, R14, R3, R19 ;  /* 0x000000030e137224 */ /* 0x000fe400078e0213 */
[----:B------:R-:W-:Y:S02]  /*1930*/  IMAD.MOV R2, RZ, RZ, -R2 ;  /* 0x000000ffff027224 */ /* 0x000fe400078e0a02 */
[----:B------:R-:W-:Y:S01]  /*1940*/  IMAD.HI.U32 R3, R12, R21, RZ ;  /* 0x000000150c037227 */ /* 0x000fe200078e00ff */
[----:B------:R-:W-:-:S03]  /*1950*/  ISETP.GT.U32.AND P1, PT, R24, R19, PT ;  /* 0x000000131800720c */ /* 0x000fc60003f24070 */
[----:B------:R-:W-:Y:S01]  /*1960*/  IMAD R17, R14, R2, R17 ;  /* 0x000000020e117224 */ /* 0x000fe200078e0211 */
[----:B------:R-:W-:Y:S01]  /*1970*/  LOP3.LUT R2, RZ, R22, RZ, 0x33, !PT ;  /* 0x00000016ff027212 */ /* 0x000fe200078e33ff */
[----:B------:R-:W-:-:S03]  /*1980*/  IMAD.MOV R3, RZ, RZ, -R3 ;  /* 0x000000ffff037224 */ /* 0x000fc600078e0a03 */
[----:B------:R-:W-:Y:S01]  /*1990*/  ISETP.GT.U32.AND P3, PT, R24, R17, PT ;  /* 0x000000111800720c */ /* 0x000fe20003f64070 */
[----:B------:R-:W-:Y:S01]  /*19a0*/  IMAD R21, R14, R3, R21 ;  /* 0x000000030e157224 */ /* 0x000fe200078e0215 */
[----:B------:R-:W-:-:S03]  /*19b0*/  SEL R3, R2, R25, !P0 ;  /* 0x0000001902037207 */ /* 0x000fc60004000000 */
[----:B------:R-:W-:Y:S01]  /*19c0*/  @!P1 IMAD.IADD R19, R19, 0x1, -R14 ;  /* 0x0000000113139824 */ /* 0x000fe200078e0a0e */
[----:B------:R-:W-:Y:S01]  /*19d0*/  ISETP.GT.U32.AND P4, PT, R24, R21, PT ;  /* 0x000000151800720c */ /* 0x000fe20003f84070 */
[----:B------:R-:W-:-:S03]  /*19e0*/  IMAD.IADD R3, R3, 0x1, R22 ;  /* 0x0000000103037824 */ /* 0x000fc600078e0216 */
[----:B------:R-:W-:Y:S02]  /*19f0*/  ISETP.GT.U32.AND P1, PT, R24, R19, PT ;  /* 0x000000131800720c */ /* 0x000fe40003f24070 */
[----:B------:R-:W-:Y:S01]  /*1a00*/  IABS R16, R3 ;  /* 0x0000000300107213 */ /* 0x000fe20000000000 */
[----:B------:R-:W-:Y:S01]  /*1a10*/  @!P3 IMAD.IADD R17, R17, 0x1, -R14 ;  /* 0x000000011111b824 */ /* 0x000fe200078e0a0e */
[----:B------:R-:W-:-:S04]  /*1a20*/  ISETP.GE.AND P3, PT, R15, RZ, PT ;  /* 0x000000ff0f00720c */ /* 0x000fc80003f66270 */
[----:B------:R-:W-:Y:S01]  /*1a30*/  ISETP.GT.U32.AND P5, PT, R24, R17, PT ;  /* 0x000000111800720c */ /* 0x000fe20003fa4070 */
[----:B------:R-:W-:-:S04]  /*1a40*/  @!P4 IMAD.IADD R21, R21, 0x1, -R14 ;  /* 0x000000011515c824 */ /* 0x000fc800078e0a0e */
[----:B------:R-:W-:Y:S01]  /*1a50*/  @!P1 IMAD.IADD R19, R19, 0x1, -R14 ;  /* 0x0000000113139824 */ /* 0x000fe200078e0a0e */
[----:B------:R-:W-:Y:S02]  /*1a60*/  ISETP.GT.U32.AND P4, PT, R24, R21, PT ;  /* 0x000000151800720c */ /* 0x000fe40003f84070 */
[----:B------:R-:W-:Y:S01]  /*1a70*/  ISETP.GE.AND P1, PT, R18, RZ, PT ;  /* 0x000000ff1200720c */ /* 0x000fe20003f26270 */
[----:B------:R-:W-:Y:S02]  /*1a80*/  IMAD.MOV.U32 R15, RZ, RZ, R19 ;  /* 0x000000ffff0f7224 */ /* 0x000fe400078e0013 */
[----:B------:R-:W-:Y:S02]  /*1a90*/  IMAD.MOV.U32 R19, RZ, RZ, R16 ;  /* 0x000000ffff137224 */ /* 0x000fe400078e0010 */
[----:B------:R-:W-:Y:S01]  /*1aa0*/  @!P3 IMAD.MOV R15, RZ, RZ, -R15 ;  /* 0x000000ffff0fb224 */ /* 0x000fe200078e0a0f */
[----:B------:R-:W-:Y:S01]  /*1ab0*/  ISETP.GE.AND P3, PT, R3, RZ, PT ;  /* 0x000000ff0300720c */ /* 0x000fe20003f66270 */
[----:B------:R-:W-:-:S02]  /*1ac0*/  @!P5 IMAD.IADD R17, R17, 0x1, -R14 ;  /* 0x000000011111d824 */ /* 0x000fc400078e0a0e */
[----:B------:R-:W-:Y:S01]  /*1ad0*/  IMAD.HI.U32 R16, R12, R19, RZ ;  /* 0x000000130c107227 */ /* 0x000fe200078e00ff */
[----:B------:R-:W-:-:S03]  /*1ae0*/  SEL R15, R2, R15, !P0 ;  /* 0x0000000f020f7207 */ /* 0x000fc60004000000 */
[----:B------:R-:W-:Y:S02]  /*1af0*/  @!P4 IMAD.IADD R21, R21, 0x1, -R14 ;  /* 0x000000011515c824 */ /* 0x000fe400078e0a0e */
[----:B------:R-:W-:Y:S02]  /*1b00*/  @!P2 IMAD.MOV R17, RZ, RZ, -R17 ;  /* 0x000000ffff11a224 */ /* 0x000fe400078e0a11 */
[----:B------:R-:W-:Y:S02]  /*1b10*/  IMAD.IADD R15, R15, 0x1, R22 ;  /* 0x000000010f0f7824 */ /* 0x000fe400078e0216 */
[----:B------:R-:W-:Y:S01]  /*1b20*/  IMAD.MOV R27, RZ, RZ, -R16 ;  /* 0x000000ffff1b7224 */ /* 0x000fe200078e0a10 */
[----:B------:R-:W-:Y:S01]  /*1b30*/  SEL R17, R2, R17, !P0 ;  /* 0x0000001102117207 */ /* 0x000fe20004000000 */
[----:B------:R-:W-:Y:S01]  /*1b40*/  @!P1 IMAD.MOV R21, RZ, RZ, -R21 ;  /* 0x000000ffff159224 */ /* 0x000fe200078e0a15 */
[----:B------:R-:W-:Y:S01]  /*1b50*/  IABS R25, R15 ;  /* 0x0000000f00197213 */ /* 0x000fe20000000000 */
[----:B------:R-:W-:-:S02]  /*1b60*/  IMAD R27, R14, R27, R19 ;  /* 0x0000001b0e1b7224 */ /* 0x000fc400078e0213 */
[----:B------:R-:W-:Y:S01]  /*1b70*/  IMAD.IADD R17, R17, 0x1, R22 ;  /* 0x0000000111117824 */ /* 0x000fe200078e0216 */
[----:B------:R-:W-:Y:S01]  /*1b80*/  SEL R21, R2, R21, !P0 ;  /* 0x0000001502157207 */ /* 0x000fe20004000000 */
[----:B------:R-:W-:Y:S01]  /*1b90*/  IMAD.HI.U32 R18, R12, R25, RZ ;  /* 0x000000190c127227 */ /* 0x000fe200078e00ff */
[----:B------:R-:W-:-:S03]  /*1ba0*/  ISETP.GT.U32.AND P1, PT, R24, R27, PT ;  /* 0x0000001b1800720c */ /* 0x000fc60003f24070 */
[----:B------:R-:W-:Y:S01]  /*1bb0*/  IMAD.IADD R16, R21, 0x1, R22 ;  /* 0x0000000115107824 */ /* 0x000fe200078e0216 */
[----:B------:R-:W-:Y:S01]  /*1bc0*/  IABS R21, R17 ;  /* 0x0000001100157213 */ /* 0x000fe20000000000 */
[----:B------:R-:W-:-:S03]  /*1bd0*/  IMAD.MOV R20, RZ, RZ, -R18 ;  /* 0x000000ffff147224 */ /* 0x000fc600078e0a12 */
[----:B------:R-:W-:Y:S01]  /*1be0*/  IABS R19, R16 ;  /* 0x0000001000137213 */ /* 0x000fe20000000000 */
[----:B------:R-:W-:Y:S02]  /*1bf0*/  IMAD R25, R14, R20, R25 ;  /* 0x000000140e197224 */ /* 0x000fe400078e0219 */
[----:B------:R-:W-:-:S03]  /*1c00*/  IMAD.HI.U32 R18, R12, R21, RZ ;  /* 0x000000150c127227 */ /* 0x000fc600078e00ff */
[----:B------:R-:W-:Y:S01]  /*1c10*/  ISETP.GT.U32.AND P4, PT, R24, R25, PT ;  /* 0x000000191800720c */ /* 0x000fe20003f84070 */
[----:B------:R-:W-:Y:S02]  /*1c20*/  @!P1 IMAD.IADD R27, R27, 0x1, -R14 ;  /* 0x000000011b1b9824 */ /* 0x000fe400078e0a0e */
[----:B------:R-:W-:Y:S02]  /*1c30*/  IMAD.MOV R20, RZ, RZ, -R18 ;  /* 0x000000ffff147224 */ /* 0x000fe400078e0a12 */
[----:B------:R-:W-:Y:S01]  /*1c40*/  IMAD.HI.U32 R18, R12, R19, RZ ;  /* 0x000000130c127227 */ /* 0x000fe200078e00ff */
[----:B------:R-:W-:-:S03]  /*1c50*/  ISETP.GT.U32.AND P1, PT, R24, R27, PT ;  /* 0x0000001b1800720c */ /* 0x000fc60003f24070 */
[----:B------:R-:W-:Y:S02]  /*1c60*/  IMAD R21, R14, R20, R21 ;  /* 0x000000140e157224 */ /* 0x000fe400078e0215 */
[----:B------:R-:W-:Y:S02]  /*1c70*/  IMAD.MOV R18, RZ, RZ, -R18 ;  /* 0x000000ffff127224 */ /* 0x000fe400078e0a12 */
[----:B------:R-:W-:Y:S01]  /*1c80*/  @!P4 IMAD.IADD R25, R25, 0x1, -R14 ;  /* 0x000000011919c824 */ /* 0x000fe200078e0a0e */
[----:B------:R-:W-:Y:S01]  /*1c90*/  ISETP.GT.U32.AND P5, PT, R24, R21, PT ;  /* 0x000000151800720c */ /* 0x000fe20003fa4070 */
[----:B------:R-:W-:-:S04]  /*1ca0*/  IMAD R19, R14, R18, R19 ;  /* 0x000000120e137224 */ /* 0x000fc800078e0213 */
[----:B------:R-:W-:Y:S01]  /*1cb0*/  @!P1 IMAD.IADD R27, R27, 0x1, -R14 ;  /* 0x000000011b1b9824 */ /* 0x000fe200078e0a0e */
[C---:B------:R-:W-:Y:S02]  /*1cc0*/  ISETP.GT.U32.AND P2, PT, R24.reuse, R19, PT ;  /* 0x000000131800720c */ /* 0x040fe40003f44070 */
[----:B------:R-:W-:Y:S01]  /*1cd0*/  ISETP.GT.U32.AND P1, PT, R24, R25, PT ;  /* 0x000000191800720c */ /* 0x000fe20003f24070 */
[----:B------:R-:W-:Y:S01]  /*1ce0*/  @!P3 IMAD.MOV R27, RZ, RZ, -R27 ;  /* 0x000000ffff1bb224 */ /* 0x000fe200078e0a1b */
[----:B------:R-:W-:-:S03]  /*1cf0*/  ISETP.GE.AND P3, PT, R15, RZ, PT ;  /* 0x000000ff0f00720c */ /* 0x000fc60003f66270 */
[----:B------:R-:W-:Y:S01]  /*1d00*/  @!P5 IMAD.IADD R21, R21, 0x1, -R14 ;  /* 0x000000011515d824 */ /* 0x000fe200078e0a0e */
[----:B------:R-:W-:-:S04]  /*1d10*/  SEL R27, R2, R27, !P0 ;  /* 0x0000001b021b7207 */ /* 0x000fc80004000000 */
[----:B------:R-:W-:Y:S01]  /*1d20*/  ISETP.GT.U32.AND P5, PT, R24, R21, PT ;  /* 0x000000151800720c */ /* 0x000fe20003fa4070 */
[--C-:B------:R-:W-:Y:S01]  /*1d30*/  @!P2 IMAD.IADD R19, R19, 0x1, -R14.reuse ;  /* 0x000000011313a824 */ /* 0x100fe200078e0a0e */
[----:B------:R-:W-:Y:S01]  /*1d40*/  ISETP.GE.AND P2, PT, R17, RZ, PT ;  /* 0x000000ff1100720c */ /* 0x000fe20003f46270 */
[----:B------:R-:W-:Y:S01]  /*1d50*/  @!P1 IMAD.IADD R25, R25, 0x1, -R14 ;  /* 0x0000000119199824 */ /* 0x000fe200078e0a0e */
[----:B------:R-:W-:Y:S01]  /*1d60*/  ISETP.GE.AND P1, PT, R16, RZ, PT ;  /* 0x000000ff1000720c */ /* 0x000fe20003f26270 */
[----:B------:R-:W-:Y:S01]  /*1d70*/  IMAD R18, R22, UR11, R27 ;  /* 0x0000000b16127c24 */ /* 0x000fe2000f8e021b */
[----:B------:R-:W-:Y:S01]  /*1d80*/  ISETP.GT.U32.AND P4, PT, R24, R19, PT ;  /* 0x000000131800720c */ /* 0x000fe20003f84070 */
[----:B------:R-:W0:Y:S01]  /*1d90*/  LDC.64 R16, c[0x0][0x3a0] ;  /* 0x0000e800ff107b82 */ /* 0x000e220000000a00 */
[----:B------:R-:W-:Y:S02]  /*1da0*/  @!P3 IMAD.MOV R25, RZ, RZ, -R25 ;  /* 0x000000ffff19b224 */ /* 0x000fe400078e0a19 */
[----:B------:R-:W-:-:S03]  /*1db0*/  IMAD R18, R18, R23, UR12 ;  /* 0x0000000c12127e24 */ /* 0x000fc6000f8e0217 */
[--C-:B------:R-:W-:Y:S01]  /*1dc0*/  @!P5 IMAD.IADD R21, R21, 0x1, -R14.reuse ;  /* 0x000000011515d824 */ /* 0x100fe200078e0a0e */
[----:B------:R-:W-:Y:S02]  /*1dd0*/  SEL R25, R2, R25, !P0 ;  /* 0x0000001902197207 */ /* 0x000fe40004000000 */
[----:B------:R-:W-:Y:S01]  /*1de0*/  IADD3 R20, P3, PT, R18, UR16, RZ ;  /* 0x0000001012147c10 */ /* 0x000fe2000ff7e0ff */
[----:B------:R-:W-:Y:S02]  /*1df0*/  @!P2 IMAD.MOV R21, RZ, RZ, -R21 ;  /* 0x000000ffff15a224 */ /* 0x000fe400078e0a15 */
[----:B------:R-:W-:Y:S02]  /*1e00*/  @!P4 IMAD.IADD R19, R19, 0x1, -R14 ;  /* 0x000000011313c824 */ /* 0x000fe400078e0a0e */
[----:B------:R-:W-:Y:S01]  /*1e10*/  IMAD R14, R22, UR11, R25 ;  /* 0x0000000b160e7c24 */ /* 0x000fe2000f8e0219 */
[----:B------:R-:W-:Y:S01]  /*1e20*/  SEL R3, R2, R21, !P0 ;  /* 0x0000001502037207 */ /* 0x000fe20004000000 */
[----:B------:R-:W-:Y:S01]  /*1e30*/  @!P1 IMAD.MOV R19, RZ, RZ, -R19 ;  /* 0x000000ffff139224 */ /* 0x000fe200078e0a13 */
[----:B------:R-:W-:Y:S01]  /*1e40*/  LEA.HI.X.SX32 R21, R18, UR17, 0x1, P3 ;  /* 0x0000001112157c11 */ /* 0x000fe200098f0eff */
[----:B------:R-:W-:-:S02]  /*1e50*/  IMAD.IADD R25, R13, 0x1, R5 ;  /* 0x000000010d197824 */ /* 0x000fc400078e0205 */
[----:B------:R-:W-:Y:S01]  /*1e60*/  IMAD R15, R14, R23, UR12 ;  /* 0x0000000c0e0f7e24 */ /* 0x000fe2000f8e0217 */
[----:B------:R-:W-:Y:S01]  /*1e70*/  SEL R19, R2, R19, !P0 ;  /* 0x0000001302137207 */ /* 0x000fe20004000000 */
[----:B------:R-:W-:Y:S01]  /*1e80*/  IMAD R2, R22, UR11, R3 ;  /* 0x0000000b16027c24 */ /* 0x000fe2000f8e0203 */
[----:B------:R-:W2:Y:S01]  /*1e90*/  LDG.E.U8 R20, desc[UR14][R20.64] ;  /* 0x0000000e14147981 */ /* 0x000ea2000c1e1100 */
[----:B0-----:R-:W-:Y:S01]  /*1ea0*/  IMAD.WIDE R16, R25, 0x4, R16 ;  /* 0x0000000419107825 */ /* 0x001fe200078e0210 */
[----:B------:R-:W-:-:S03]  /*1eb0*/  IADD3 R14, P0, PT, R15, UR16, RZ ;  /* 0x000000100f0e7c10 */ /* 0x000fc6000ff1e0ff */
[----:B------:R-:W-:Y:S01]  /*1ec0*/  IMAD R18, R22, UR11, R19 ;  /* 0x0000000b16127c24 */ /* 0x000fe2000f8e0213 */
[----:B------:R-:W3:Y:S01]  /*1ed0*/  LDG.E R25, desc[UR14][R16.64] ;  /* 0x0000000e10197981 */ /* 0x000ee2000c1e1900 */
[-C--:B------:R-:W-:Y:S01]  /*1ee0*/  IMAD R3, R2, R23.reuse, UR12 ;  /* 0x0000000c02037e24 */ /* 0x080fe2000f8e0217 */
[----:B------:R-:W-:Y:S01]  /*1ef0*/  LEA.HI.X.SX32 R15, R15, UR17, 0x1, P0 ;  /* 0x000000110f0f7c11 */ /* 0x000fe200080f0eff */
[----:B------:R-:W-:Y:S01]  /*1f00*/  IMAD R19, R18, R23, UR12 ;  /* 0x0000000c12137e24 */ /* 0x000fe2000f8e0217 */
[----:B------:R-:W4:Y:S02]  /*1f10*/  LDG.E R21, desc[UR14][R16.64+0x4] ;  /* 0x0000040e10157981 */ /* 0x000f24000c1e1900 */
[----:B------:R-:W-:Y:S02]  /*1f20*/  IADD3 R2, P1, PT, R3, UR16, RZ ;  /* 0x0000001003027c10 */ /* 0x000fe4000ff3e0ff */
[----:B------:R-:W-:Y:S01]  /*1f30*/  IADD3 R18, P0, PT, R19, UR16, RZ ;  /* 0x0000001013127c10 */ /* 0x000fe2000ff1e0ff */
[----:B------:R0:W5:Y:S01]  /*1f40*/  LDG.E.U8 R14, desc[UR14][R14.64] ;  /* 0x0000000e0e0e7981 */ /* 0x000162000c1e1100 */
[----:B------:R-:W-:-:S02]  /*1f50*/  LEA.HI.X.SX32 R3, R3, UR17, 0x1, P1 ;  /* 0x0000001103037c11 */ /* 0x000fc400088f0eff */
[----:B------:R-:W-:Y:S01]  /*1f60*/  LEA.HI.X.SX32 R19, R19, UR17, 0x1, P0 ;  /* 0x0000001113137c11 */ /* 0x000fe200080f0eff */
[----:B------:R-:W4:Y:S04]  /*1f70*/  LDG.E R26, desc[UR14][R16.64+0x8] ;  /* 0x0000080e101a7981 */ /* 0x000f28000c1e1900 */
[----:B------:R-:W4:Y:S04]  /*1f80*/  LDG.E.U8 R2, desc[UR14][R2.64] ;  /* 0x0000000e02027981 */ /* 0x000f28000c1e1100 */
[----:B------:R-:W4:Y:S04]  /*1f90*/  LDG.E.U8 R18, desc[UR14][R18.64] ;  /* 0x0000000e12127981 */ /* 0x000f28000c1e1100 */
[----:B------:R-:W4:Y:S01]  /*1fa0*/  LDG.E R27, desc[UR14][R16.64+0xc] ;  /* 0x00000c0e101b7981 */ /* 0x000f22000c1e1900 */
[----:B0-----:R-:W-:-:S02]  /*1fb0*/  IABS R15, R5 ;  /* 0x00000005000f7213 */ /* 0x001fc40000000000 */
[----:B--2---:R-:W-:-:S05]  /*1fc0*/  I2FP.F32.U32 R20, R20 ;  /* 0x0000001400147245 */ /* 0x004fca0000201000 */
[----:B---3--:R-:W-:Y:S01]  /*1fd0*/  FFMA R20, R25, R20, R10 ;  /* 0x0000001419147223 */ /* 0x008fe2000000000a */
[----:B------:R-:W-:-:S05]  /*1fe0*/  VIADD R10, R13, 0x3 ;  /* 0x000000030d0a7836 */ /* 0x000fca0000000000 */
[----:B------:R-:W-:Y:S02]  /*1ff0*/  ISETP.NE.AND P0, PT, R10, R15, PT ;  /* 0x0000000f0a00720c */ /* 0x000fe40003f05270 */
[----:B-----5:R-:W-:-:S05]  /*2000*/  I2FP.F32.U32 R28, R14 ;  /* 0x0000000e001c7245 */ /* 0x020fca0000201000 */
[----:B----4-:R-:W-:Y:S01]  /*2010*/  FFMA R21, R21, R28, R20 ;  /* 0x0000001c15157223 */ /* 0x010fe20000000014 */
[----:B------:R-:W-:Y:S02]  /*2020*/  I2FP.F32.U32 R3, R2 ;  /* 0x0000000200037245 */ /* 0x000fe40000201000 */
[----:B------:R-:W-:-:S03]  /*2030*/  I2FP.F32.U32 R18, R18 ;  /* 0x0000001200127245 */ /* 0x000fc60000201000 */
[----:B------:R-:W-:-:S04]  /*2040*/  FFMA R26, R26, R3, R21 ;  /* 0x000000031a1a7223 */ /* 0x000fc80000000015 */
[----:B------:R-:W-:Y:S01]  /*2050*/  FFMA R10, R27, R18, R26 ;  /* 0x000000121b0a7223 */ /* 0x000fe2000000001a */
[----:B------:R-:W-:Y:S06]  /*2060*/  @!P0 BRA `(.L_x_45) ;  /* 0x0000000c00cc8947 */ /* 0x000fec0003800000 */
[----:B------:R-:W-:Y:S01]  /*2070*/  VIADD R13, R13, 0x4 ;  /* 0x000000040d0d7836 */ /* 0x000fe20000000000 */
[----:B------:R-:W-:Y:S06]  /*2080*/  BRA `(.L_x_48) ;  /* 0xfffffff400a07947 */ /* 0x000fec000383ffff */
.L_x_42:
[----:B------:R-:W-:Y:S01]  /*2090*/  VIADD R2, R6, 0x1 ;  /* 0x0000000106027836 */ /* 0x000fe20000000000 */
[----:B------:R-:W0:Y:S01]  /*20a0*/  LDC R18, c[0x0][0x390] ;  /* 0x0000e400ff127b82 */ /* 0x000e220000000800 */
[----:B------:R-:W-:-:S03]  /*20b0*/  IMAD.MOV.U32 R10, RZ, RZ, RZ ;  /* 0x000000ffff0a7224 */ /* 0x000fc600078e00ff */
[----:B------:R-:W-:-:S04]  /*20c0*/  LOP3.LUT R21, R2, 0x3, RZ, 0xc0, !PT ;  /* 0x0000000302157812 */ /* 0x000fc800078ec0ff */
[----:B------:R-:W1:Y:S01]  /*20d0*/  LDC R12, c[0x0][0x398] ;  /* 0x0000e600ff0c7b82 */ /* 0x000e620000000800 */
[----:B------:R-:W-:-:S13]  /*20e0*/  ISETP.NE.AND P0, PT, R21, RZ, PT ;  /* 0x000000ff1500720c */ /* 0x000fda0003f05270 */
[----:B------:R-:W-:Y:S05]  /*20f0*/  @!P0 BRA `(.L_x_49) ;  /* 0x0000000000cc8947 */ /* 0x000fea0003800000 */
[----:B------:R-:W2:Y:S01]  /*2100*/  LDC R20, c[0x0][0x390] ;  /* 0x0000e400ff147b82 */ /* 0x000ea20000000800 */
[----:B------:R-:W-:Y:S01]  /*2110*/  IMAD.IADD R2, R0, 0x1, -R5 ;  /* 0x0000000100027824 */ /* 0x000fe200078e0a05 */
[----:B------:R-:W3:Y:S04]  /*2120*/  LDCU.64 UR16, c[0x0][0x380] ;  /* 0x00007000ff1077ac */ /* 0x000ee80008000a00 */
[----:B------:R-:W-:Y:S02]  /*2130*/  ISETP.GE.AND P1, PT, R2, RZ, PT ;  /* 0x000000ff0200720c */ /* 0x000fe40003f26270 */
[----:B------:R-:W4:Y:S01]  /*2140*/  LDC R16, c[0x0][0x398] ;  /* 0x0000e600ff107b82 */ /* 0x000f220000000800 */
[----:B------:R-:W-:-:S05]  /*2150*/  LOP3.LUT R13, RZ, R2, RZ, 0x33, !PT ;  /* 0x00000002ff0d7212 */ /* 0x000fca00078e33ff */
[----:B--2---:R-:W-:Y:S01]  /*2160*/  IMAD R17, R20, 0x2, R13 ;  /* 0x0000000214117824 */ /* 0x004fe200078e020d */
[----:B------:R-:W-:-:S04]  /*2170*/  ISETP.GE.AND P0, PT, R2, R20, PT ;  /* 0x000000140200720c */ /* 0x000fc80003f06270 */
[----:B------:R-:W-:Y:S02]  /*2180*/  @P1 SEL R13, R2, R17, !P0 ;  /* 0x00000011020d1207 */ /* 0x000fe40004000000 */
[----:B------:R-:W2:Y:S03]  /*2190*/  LDC.64 R2, c[0x0][0x3a0] ;  /* 0x0000e800ff027b82 */ /* 0x000ea60000000a00 */
[----:B------:R-:W-:-:S04]  /*21a0*/  IMAD R13, R9, R20, R13 ;  /* 0x00000014090d7224 */ /* 0x000fc800078e020d */
[----:B----4-:R-:W-:-:S05]  /*21b0*/  IMAD R13, R13, R16, UR12 ;  /* 0x0000000c0d0d7e24 */ /* 0x010fca000f8e0210 */
[----:B---3--:R-:W-:-:S04]  /*21c0*/  IADD3 R14, P0, PT, R13, UR16, RZ ;  /* 0x000000100d0e7c10 */ /* 0x008fc8000ff1e0ff */
[----:B------:R-:W-:-:S05]  /*21d0*/  LEA.HI.X.SX32 R15, R13, UR17, 0x1, P0 ;  /* 0x000000110d0f7c11 */ /* 0x000fca00080f0eff */
[----:B------:R-:W3:Y:S04]  /*21e0*/  LDG.E.U8 R14, desc[UR14][R14.64] ;  /* 0x0000000e0e0e7981 */ /* 0x000ee8000c1e1100 */
[----:B--2---:R-:W2:Y:S01]  /*21f0*/  LDG.E R10, desc[UR14][R2.64] ;  /* 0x0000000e020a7981 */ /* 0x004ea2000c1e1900 */
[----:B------:R-:W-:Y:S02]  /*2200*/  ISETP.NE.AND P0, PT, R21, 0x1, PT ;  /* 0x000000011500780c */ /* 0x000fe40003f05270 */
[----:B------:R-:W-:Y:S02]  /*2210*/  IADD3 R13, PT, PT, -R5, 0x1, RZ ;  /* 0x00000001050d7810 */ /* 0x000fe40007ffe1ff */
[----:B---3--:R-:W-:-:S05]  /*2220*/  I2FP.F32.U32 R19, R14 ;  /* 0x0000000e00137245 */ /* 0x008fca0000201000 */
[----:B--2---:R-:W-:-:S04]  /*2230*/  FFMA R10, R10, R19, RZ ;  /* 0x000000130a0a7223 */ /* 0x004fc800000000ff */
[----:B------:R-:W-:Y:S05]  /*2240*/  @!P0 BRA `(.L_x_49) ;  /* 0x0000000000788947 */ /* 0x000fea0003800000 */
[----:B------:R-:W-:Y:S01]  /*2250*/  ISETP.NE.AND P0, PT, R21, 0x2, PT ;  /* 0x000000021500780c */ /* 0x000fe20003f05270 */
[----:B------:R-:W-:Y:S01]  /*2260*/  VIADD R2, R17, 0xffffffff ;  /* 0xffffffff11027836 */ /* 0x000fe20000000000 */
[----:B------:R-:W-:Y:S02]  /*2270*/  ISETP.GE.AND P2, PT, R7, RZ, PT ;  /* 0x000000ff0700720c */ /* 0x000fe40003f46270 */
[----:B------:R-:W-:Y:S02]  /*2280*/  ISETP.GE.OR P4, PT, R11, RZ, !P0 ;  /* 0x000000ff0b00720c */ /* 0x000fe40004786670 */
[----:B------:R-:W-:-:S04]  /*2290*/  ISETP.GE.AND P1, PT, R7, R20, PT ;  /* 0x000000140700720c */ /* 0x000fc80003f26270 */
[----:B------:R-:W-:-:S03]  /*22a0*/  SEL R2, R7, R2, !P1 ;  /* 0x0000000207027207 */ /* 0x000fc60004800000 */
[----:B------:R-:W-:Y:S01]  /*22b0*/  @P0 VIADD R14, R17, 0xfffffffe ;  /* 0xfffffffe110e0836 */ /* 0x000fe20000000000 */
[C---:B------:R-:W-:Y:S02]  /*22c0*/  @P0 ISETP.GE.AND P3, PT, R11.reuse, R20, PT ;  /* 0x000000140b00020c */ /* 0x040fe40003f66270 */
[----:B------:R-:W-:Y:S02]  /*22d0*/  @!P2 LOP3.LUT R2, RZ, R7, RZ, 0x33, !PT ;  /* 0x00000007ff02a212 */ /* 0x000fe400078e33ff */
[----:B------:R-:W-:Y:S02]  /*22e0*/  @P0 SEL R14, R11, R14, !P3 ;  /* 0x0000000e0b0e0207 */ /* 0x000fe40005800000 */
[----:B------:R-:W-:Y:S01]  /*22f0*/  @!P4 IADD3 R14, PT, PT, -R7, -0x2, RZ ;  /* 0xfffffffe070ec810 */ /* 0x000fe20007ffe1ff */
[----:B------:R-:W-:Y:S02]  /*2300*/  IMAD R13, R9, R20, R2 ;  /* 0x00000014090d7224 */ /* 0x000fe400078e0202 */
[----:B------:R-:W2:Y:S02]  /*2310*/  LDC.64 R2, c[0x0][0x3a0] ;  /* 0x0000e800ff027b82 */ /* 0x000ea40000000a00 */
[----:B------:R-:W-:-:S02]  /*2320*/  IMAD R13, R13, R16, UR12 ;  /* 0x0000000c0d0d7e24 */ /* 0x000fc4000f8e0210 */
[----:B------:R-:W-:-:S03]  /*2330*/  @P0 IMAD R15, R9, R20, R14 ;  /* 0x00000014090f0224 */ /* 0x000fc600078e020e */
[----:B------:R-:W-:Y:S01]  /*2340*/  IADD3 R14, P1, PT, R13, UR16, RZ ;  /* 0x000000100d0e7c10 */ /* 0x000fe2000ff3e0ff */
[----:B------:R-:W-:-:S03]  /*2350*/  @P0 IMAD R17, R15, R16, UR12 ;  /* 0x0000000c0f110e24 */ /* 0x000fc6000f8e0210 */
[----:B------:R-:W-:Y:S02]  /*2360*/  LEA.HI.X.SX32 R15, R13, UR17, 0x1, P1 ;  /* 0x000000110d0f7c11 */ /* 0x000fe400088f0eff */
[----:B------:R-:W-:-:S03]  /*2370*/  @P0 IADD3 R16, P1, PT, R17, UR16, RZ ;  /* 0x0000001011100c10 */ /* 0x000fc6000ff3e0ff */
[----:B------:R-:W3:Y:S01]  /*2380*/  LDG.E.U8 R14, desc[UR14][R14.64] ;  /* 0x0000000e0e0e7981 */ /* 0x000ee2000c1e1100 */
[----:B------:R-:W-:-:S05]  /*2390*/  @P0 LEA.HI.X.SX32 R17, R17, UR17, 0x1, P1 ;  /* 0x0000001111110c11 */ /* 0x000fca00088f0eff */
[----:B------:R-:W4:Y:S04]  /*23a0*/  @P0 LDG.E.U8 R16, desc[UR14][R16.64] ;  /* 0x0000000e10100981 */ /* 0x000f28000c1e1100 */
[----:B--2---:R-:W2:Y:S04]  /*23b0*/  LDG.E R19, desc[UR14][R2.64+0x4] ;  /* 0x0000040e02137981 */ /* 0x004ea8000c1e1900 */
[----:B------:R-:W5:Y:S01]  /*23c0*/  @P0 LDG.E R21, desc[UR14][R2.64+0x8] ;  /* 0x0000080e02150981 */ /* 0x000f62000c1e1900 */
[C---:B------:R-:W-:Y:S02]  /*23d0*/  IADD3 R13, PT, PT, -R5.reuse, 0x2, RZ ;  /* 0x00000002050d7810 */ /* 0x040fe40007ffe1ff */
[----:B------:R-:W-:-:S02]  /*23e0*/  @P0 IADD3 R13, PT, PT, -R5, 0x3, RZ ;  /* 0x00000003050d0810 */ /* 0x000fc40007ffe1ff */
[----:B---3--:R-:W-:Y:S02]  /*23f0*/  I2FP.F32.U32 R20, R14 ;  /* 0x0000000e00147245 */ /* 0x008fe40000201000 */
[----:B----4-:R-:W-:-:S03]  /*2400*/  @P0 I2FP.F32.U32 R22, R16 ;  /* 0x0000001000160245 */ /* 0x010fc60000201000 */
[----:B--2---:R-:W-:-:S04]  /*2410*/  FFMA R10, R19, R20, R10 ;  /* 0x00000014130a7223 */ /* 0x004fc8000000000a */
[----:B-----5:R-:W-:-:S07]  /*2420*/  @P0 FFMA R10, R21, R22, R10 ;  /* 0x00000016150a0223 */ /* 0x020fce000000000a */
.L_x_49:
[----:B------:R-:W4:Y:S01]  /*2430*/  LDC.64 R2, c[0x0][0x3a0] ;  /* 0x0000e800ff027b82 */ /* 0x000f220000000a00 */
[----:B------:R-:W-:Y:S01]  /*2440*/  ISETP.GE.U32.AND P0, PT, R6, 0x3, PT ;  /* 0x000000030600780c */ /* 0x000fe20003f06070 */
[----:B------:R-:W2:-:S12]  /*2450*/  LDCU.64 UR16, c[0x0][0x380] ;  /* 0x00007000ff1077ac */ /* 0x000e980008000a00 */
[----:B------:R-:W-:Y:S05]  /*2460*/  @!P0 BRA `(.L_x_45) ;  /* 0x0000000800cc8947 */ /* 0x000fea0003800000 */
.L_x_62:
[----:B------:R-:W-:-:S04]  /*2470*/  IMAD.IADD R15, R13, 0x1, R5 ;  /* 0x000000010d0f7824 */ /* 0x000fc800078e0205 */
[----:B----4-:R-:W-:-:S05]  /*2480*/  IMAD.WIDE R14, R15, 0x4, R2 ;  /* 0x000000040f0e7825 */ /* 0x010fca00078e0202 */
[----:B------:R3:W5:Y:S01]  /*2490*/  LDG.E R23, desc[UR14][R14.64] ;  /* 0x0000000e0e177981 */ /* 0x000762000c1e1900 */
[----:B------:R-:W-:Y:S01]  /*24a0*/  IMAD.IADD R19, R0, 0x1, R13 ;  /* 0x0000000100137824 */ /* 0x000fe200078e020d */
[----:B------:R-:W-:Y:S04]  /*24b0*/  BSSY.RECONVERGENT B0, `(.L_x_50) ;  /* 0x000000a000007945 */ /* 0x000fe80003800200 */
[----:B------:R-:W-:-:S13]  /*24c0*/  ISETP.GE.AND P0, PT, R19, RZ, PT ;  /* 0x000000ff1300720c */ /* 0x000fda0003f06270 */
[----:B---3--:R-:W-:Y:S05]  /*24d0*/  @!P0 BRA `(.L_x_51) ;  /* 0x0000000000188947 */ /* 0x008fea0003800000 */
[----:B0-----:R-:W-:Y:S01]  /*24e0*/  ISETP.GE.AND P0, PT, R19, R18, PT ;  /* 0x000000121300720c */ /* 0x001fe20003f06270 */
[----:B------:R-:W-:-:S12]  /*24f0*/  IMAD.MOV.U32 R16, RZ, RZ, R19 ;  /* 0x000000ffff107224 */ /* 0x000fd800078e0013 */
[----:B------:R-:W-:Y:S05]  /*2500*/  @!P0 BRA `(.L_x_52) ;  /* 0x0000000000108947 */ /* 0x000fea0003800000 */
[----:B------:R-:W-:-:S05]  /*2510*/  LOP3.LUT R17, RZ, R19, RZ, 0x33, !PT ;  /* 0x00000013ff117212 */ /* 0x000fca00078e33ff */
[----:B------:R-:W-:Y:S01]  /*2520*/  IMAD R16, R18, 0x2, R17 ;  /* 0x0000000212107824 */ /* 0x000fe200078e0211 */
[----:B------:R-:W-:Y:S06]  /*2530*/  BRA `(.L_x_52) ;  /* 0x0000000000047947 */ /* 0x000fec0003800000 */
.L_x_51:
[----:B------:R-:W-:-:S07]  /*2540*/  LOP3.LUT R16, RZ, R19, RZ, 0x33, !PT ;  /* 0x00000013ff107212 */ /* 0x000fce00078e33ff */
.L_x_52:
[----:B--2---:R-:W-:Y:S05]  /*2550*/  BSYNC.RECONVERGENT B0 ;  /* 0x0000000000007941 */ /* 0x004fea0003800200 */
.L_x_50:
[----:B0-----:R-:W-:Y:S01]  /*2560*/  IMAD R17, R9, R18, R16 ;  /* 0x0000001209117224 */ /* 0x001fe200078e0210 */
[----:B------:R0:W5:Y:S03]  /*2570*/  LDG.E R20, desc[UR14][R14.64+0x4] ;  /* 0x0000040e0e147981 */ /* 0x000166000c1e1900 */
[----:B-1----:R-:W-:-:S05]  /*2580*/  IMAD R17, R17, R12, UR12 ;  /* 0x0000000c11117e24 */ /* 0x002fca000f8e020c */
        /* <DEDUP_REMOVED lines=9> */
[----:B------:R-:W-:-:S13]  /*2620*/  ISETP.GE.AND P0, PT, R22, R18, PT ;  /* 0x000000121600720c */ /* 0x000fda0003f06270 */
[----:B------:R-:W-:Y:S05]  /*2630*/  @!P0 BRA `(.L_x_55) ;  /* 0x0000000000108947 */ /* 0x000fea0003800000 */
[----:B------:R-:W-:-:S04]  /*2640*/  IMAD R22, R18, 0x2, -R19 ;  /* 0x0000000212167824 */ /* 0x000fc800078e0a13 */
[----:B------:R-:W-:Y:S01]  /*2650*/  VIADD R22, R22, 0xfffffffe ;  /* 0xfffffffe16167836 */ /* 0x000fe20000000000 */
[----:B------:R-:W-:Y:S06]  /*2660*/  BRA `(.L_x_55) ;  /* 0x0000000000047947 */ /* 0x000fec0003800000 */
.L_x_54:
[----:B------:R-:W-:-:S07]  /*2670*/  IADD3 R22, PT, PT, -R19, -0x2, RZ ;  /* 0xfffffffe13167810 */ /* 0x000fce0007ffe1ff */
.L_x_55:
[----:B------:R-:W-:Y:S05]  /*2680*/  BSYNC.RECONVERGENT B0 ;  /* 0x0000000000007941 */ /* 0x000fea0003800200 */
.L_x_53:
[----:B------:R-:W-:Y:S01]  /*2690*/  IMAD R17, R9, R18, R22 ;  /* 0x0000001209117224 */ /* 0x000fe200078e0216 */
        /* <DEDUP_REMOVED lines=9> */
[----:B------:R-:W-:-:S06]  /*2730*/  FFMA R23, R20, R21, R23 ;  /* 0x0000001514177223 */ /* 0x000fcc0000000017 */
[----:B0-----:R-:W-:Y:S05]  /*2740*/  @!P0 BRA `(.L_x_57) ;  /* 0x0000000000148947 */ /* 0x001fea0003800000 */
[----:B------:R-:W-:-:S13]  /*2750*/  ISETP.GE.AND P0, PT, R22, R18, PT ;  /* 0x000000121600720c */ /* 0x000fda0003f06270 */
[----:B------:R-:W-:Y:S05]  /*2760*/  @!P0 BRA `(.L_x_58) ;  /* 0x0000000000108947 */ /* 0x000fea0003800000 */
[----:B------:R-:W-:-:S04]  /*2770*/  IMAD R22, R18, 0x2, -R19 ;  /* 0x0000000212167824 */ /* 0x000fc800078e0a13 */
[----:B------:R-:W-:Y:S01]  /*2780*/  VIADD R22, R22, 0xfffffffd ;  /* 0xfffffffd16167836 */ /* 0x000fe20000000000 */
[----:B------:R-:W-:Y:S06]  /*2790*/  BRA `(.L_x_58) ;  /* 0x0000000000047947 */ /* 0x000fec0003800000 */
.L_x_57:
[----:B------:R-:W-:-:S07]  /*27a0*/  IADD3 R22, PT, PT, -R19, -0x3, RZ ;  /* 0xfffffffd13167810 */ /* 0x000fce0007ffe1ff */
.L_x_58:
[----:B------:R-:W-:Y:S05]  /*27b0*/  BSYNC.RECONVERGENT B0 ;  /* 0x0000000000007941 */ /* 0x000fea0003800200 */
.L_x_56:
        /* <DEDUP_REMOVED lines=17> */
.L_x_60:
[----:B------:R-:W-:-:S07]  /*28d0*/  IADD3 R22, PT, PT, -R19, -0x4, RZ ;  /* 0xfffffffc13167810 */ /* 0x000fce0007ffe1ff */
.L_x_61:
[----:B------:R-:W-:Y:S05]  /*28e0*/  BSYNC.RECONVERGENT B0 ;  /* 0x0000000000007941 */ /* 0x000fea0003800200 */
.L_x_59:
[----:B------:R-:W-:-:S04]  /*28f0*/  IMAD R15, R9, R18, R22 ;  /* 0x00000012090f7224 */ /* 0x000fc800078e0216 */
        /* <DEDUP_REMOVED lines=12> */
.L_x_41:
[C---:B------:R-:W-:Y:S01]  /*29c0*/  VIADD R2, R6.reuse, 0x1 ;  /* 0x0000000106027836 */ /* 0x040fe20000000000 */
[----:B------:R-:W0:Y:S01]  /*29d0*/  LDC R12, c[0x0][0x398] ;  /* 0x0000e600ff0c7b82 */ /* 0x000e220000000800 */
[----:B------:R-:W1:Y:S01]  /*29e0*/  LDCU UR18, c[0x0][0x390] ;  /* 0x00007200ff1277ac */ /* 0x000e620008000800 */
[----:B------:R-:W-:Y:S01]  /*29f0*/  ISETP.GE.U32.AND P0, PT, R6, 0x3, PT ;  /* 0x000000030600780c */ /* 0x000fe20003f06070 */
[----:B------:R-:W-:Y:S01]  /*2a00*/  IMAD.MOV.U32 R10, RZ, RZ, RZ ;  /* 0x000000ffff0a7224 */ /* 0x000fe200078e00ff */
[----:B------:R-:W-:Y:S01]  /*2a10*/  LOP3.LUT R20, R2, 0x3, RZ, 0xc0, !PT ;  /* 0x0000000302147812 */ /* 0x000fe200078ec0ff */
[----:B------:R-:W2:Y:S03]  /*2a20*/  LDCU.64 UR20, c[0x0][0x380] ;  /* 0x00007000ff1477ac */ /* 0x000ea60008000a00 */
[----:B------:R-:W3:Y:S01]  /*2a30*/  LDC.64 R14, c[0x0][0x3a0] ;  /* 0x0000e800ff0e7b82 */ /* 0x000ee20000000a00 */
[----:B------:R-:W-:-:S13]  /*2a40*/  ISETP.NE.AND P1, PT, R20, RZ, PT ;  /* 0x000000ff1400720c */ /* 0x000fda0003f25270 */
[----:B-1----:R-:W-:Y:S05]  /*2a50*/  @!P1 BRA `(.L_x_63) ;  /* 0x00000000009c9947 */ /* 0x002fea0003800000 */
[----:B------:R-:W1:Y:S01]  /*2a60*/  LDC R18, c[0x0][0x398] ;  /* 0x0000e600ff127b82 */ /* 0x000e620000000800 */
[----:B------:R-:W4:Y:S01]  /*2a70*/  LDCU UR13, c[0x0][0x390] ;  /* 0x00007200ff0d77ac */ /* 0x000f220008000800 */
[----:B------:R-:W-:Y:S01]  /*2a80*/  IMAD.IADD R3, R0, 0x1, -R5 ;  /* 0x0000000100037824 */ /* 0x000fe200078e0a05 */
[----:B------:R-:W5:Y:S04]  /*2a90*/  LDCU.64 UR16, c[0x0][0x380] ;  /* 0x00007000ff1077ac */ /* 0x000f680008000a00 */
[----:B------:R-:W-:Y:S02]  /*2aa0*/  VIMNMX.RELU R13, PT, PT, R3, R4, PT ;  /* 0x00000004030d7248 */ /* 0x000fe40003fe1100 */
[----:B------:R-:W2:Y:S03]  /*2ab0*/  LDC.64 R2, c[0x0][0x3a0] ;  /* 0x0000e800ff027b82 */ /* 0x000ea60000000a00 */
[----:B----4-:R-:W-:-:S04]  /*2ac0*/  IMAD R13, R8, UR13, R13 ;  /* 0x0000000d080d7c24 */ /* 0x010fc8000f8e020d */
[----:B-1----:R-:W-:-:S05]  /*2ad0*/  IMAD R13, R13, R18, UR12 ;  /* 0x0000000c0d0d7e24 */ /* 0x002fca000f8e0212 */
[----:B-----5:R-:W-:-:S04]  /*2ae0*/  IADD3 R16, P1, PT, R13, UR16, RZ ;  /* 0x000000100d107c10 */ /* 0x020fc8000ff3e0ff */
[----:B------:R-:W-:Y:S01]  /*2af0*/  LEA.HI.X.SX32 R17, R13, UR17, 0x1, P1 ;  /* 0x000000110d117c11 */ /* 0x000fe200088f0eff */
[----:B--2---:R-:W2:Y:S04]  /*2b00*/  LDG.E R10, desc[UR14][R2.64] ;  /* 0x0000000e020a7981 */ /* 0x004ea8000c1e1900 */
[----:B------:R-:W4:Y:S01]  /*2b10*/  LDG.E.U8 R16, desc[UR14][R16.64] ;  /* 0x0000000e10107981 */ /* 0x000f22000c1e1100 */
[----:B------:R-:W-:Y:S02]  /*2b20*/  ISETP.NE.AND P1, PT, R20, 0x1, PT ;  /* 0x000000011400780c */ /* 0x000fe40003f25270 */
[----:B------:R-:W-:Y:S02]  /*2b30*/  IADD3 R13, PT, PT, -R5, 0x1, RZ ;  /* 0x00000001050d7810 */ /* 0x000fe40007ffe1ff */
[----:B----4-:R-:W-:-:S05]  /*2b40*/  I2FP.F32.U32 R19, R16 ;  /* 0x0000001000137245 */ /* 0x010fca0000201000 */
[----:B--2---:R-:W-:-:S04]  /*2b50*/  FFMA R10, R10, R19, RZ ;  /* 0x000000130a0a7223 */ /* 0x004fc800000000ff */
[----:B------:R-:W-:Y:S05]  /*2b60*/  @!P1 BRA `(.L_x_63) ;  /* 0x0000000000589947 */ /* 0x000fea0003800000 */
[----:B------:R-:W-:Y:S01]  /*2b70*/  ISETP.NE.AND P3, PT, R20, 0x2, PT ;  /* 0x000000021400780c */ /* 0x000fe20003f65270 */
[----:B------:R-:W1:Y:S01]  /*2b80*/  LDC.64 R2, c[0x0][0x3a0] ;  /* 0x0000e800ff027b82 */ /* 0x000e620000000a00 */
[-C--:B------:R-:W-:Y:S02]  /*2b90*/  VIMNMX.RELU R13, PT, PT, R7, R4.reuse, PT ;  /* 0x00000004070d7248 */ /* 0x080fe40003fe1100 */
[----:B------:R-:W-:-:S03]  /*2ba0*/  VIMNMX.RELU R17, PT, PT, R11, R4, PT ;  /* 0x000000040b117248 */ /* 0x000fc60003fe1100 */
[----:B------:R-:W-:-:S04]  /*2bb0*/  IMAD R13, R8, UR13, R13 ;  /* 0x0000000d080d7c24 */ /* 0x000fc8000f8e020d */
[----:B------:R-:W-:Y:S02]  /*2bc0*/  IMAD R13, R13, R18, UR12 ;  /* 0x0000000c0d0d7e24 */ /* 0x000fe4000f8e0212 */
[----:B------:R-:W-:-:S03]  /*2bd0*/  @P3 IMAD R17, R8, UR13, R17 ;  /* 0x0000000d08113c24 */ /* 0x000fc6000f8e0211 */
[----:B------:R-:W-:Y:S01]  /*2be0*/  IADD3 R16, P1, PT, R13, UR16, RZ ;  /* 0x000000100d107c10 */ /* 0x000fe2000ff3e0ff */
[----:B------:R-:W-:-:S03]  /*2bf0*/  @P3 IMAD R19, R17, R18, UR12 ;  /* 0x0000000c11133e24 */ /* 0x000fc6000f8e0212 */
[----:B------:R-:W-:Y:S02]  /*2c00*/  LEA.HI.X.SX32 R17, R13, UR17, 0x1, P1 ;  /* 0x000000110d117c11 */ /* 0x000fe400088f0eff */
[----:B------:R-:W-:-:S03]  /*2c10*/  @P3 IADD3 R18, P2, PT, R19, UR16, RZ ;  /* 0x0000001013123c10 */ /* 0x000fc6000ff5e0ff */
[----:B------:R-:W2:Y:S01]  /*2c20*/  LDG.E.U8 R16, desc[UR14][R16.64] ;  /* 0x0000000e10107981 */ /* 0x000ea2000c1e1100 */
[----:B------:R-:W-:-:S03]  /*2c30*/  @P3 LEA.HI.X.SX32 R19, R19, UR17, 0x1, P2 ;  /* 0x0000001113133c11 */ /* 0x000fc600090f0eff */
[----:B-1----:R-:W4:Y:S04]  /*2c40*/  LDG.E R21, desc[UR14][R2.64+0x4] ;  /* 0x0000040e02157981 */ /* 0x002f28000c1e1900 */
[----:B------:R-:W5:Y:S04]  /*2c50*/  @P3 LDG.E.U8 R18, desc[UR14][R18.64] ;  /* 0x0000000e12123981 */ /* 0x000f68000c1e1100 */
[----:B------:R-:W3:Y:S01]  /*2c60*/  @P3 LDG.E R23, desc[UR14][R2.64+0x8] ;  /* 0x0000080e02173981 */ /* 0x000ee2000c1e1900 */
[C---:B------:R-:W-:Y:S02]  /*2c70*/  IADD3 R13, PT, PT, -R5.reuse, 0x2, RZ ;  /* 0x00000002050d7810 */ /* 0x040fe40007ffe1ff */
[----:B------:R-:W-:-:S02]  /*2c80*/  @P3 IADD3 R13, PT, PT, -R5, 0x3, RZ ;  /* 0x00000003050d3810 */ /* 0x000fc40007ffe1ff */
[----:B--2---:R-:W-:-:S05]  /*2c90*/  I2FP.F32.U32 R20, R16 ;  /* 0x0000001000147245 */ /* 0x004fca0000201000 */
[----:B----4-:R-:W-:Y:S01]  /*2ca0*/  FFMA R10, R21, R20, R10 ;  /* 0x00000014150a7223 */ /* 0x010fe2000000000a */
[----:B-----5:R-:W-:-:S05]  /*2cb0*/  @P3 I2FP.F32.U32 R22, R18 ;  /* 0x0000001200163245 */ /* 0x020fca0000201000 */
[----:B---3--:R-:W-:-:S07]  /*2cc0*/  @P3 FFMA R10, R23, R22, R10 ;  /* 0x00000016170a3223 */ /* 0x008fce000000000a */
.L_x_63:
[----:B------:R-:W-:Y:S05]  /*2cd0*/  @!P0 BRA `(.L_x_45) ;  /* 0x0000000000b08947 */ /* 0x000fea0003800000 */
.L_x_64:
[----:B------:R-:W-:-:S05]  /*2ce0*/  IMAD.IADD R3, R0, 0x1, R13 ;  /* 0x0000000100037824 */ /* 0x000fca00078e020d */
[C---:B------:R-:W-:Y:S02]  /*2cf0*/  VIMNMX.RELU R17, PT, PT, R3.reuse, R4, PT ;  /* 0x0000000403117248 */ /* 0x040fe40003fe1100 */
[C-C-:B------:R-:W-:Y:S02]  /*2d00*/  VIADDMNMX.RELU R19, R3.reuse, 0x1, R4.reuse, PT ;  /* 0x0000000103137846 */ /* 0x140fe40003801104 */
[C-C-:B------:R-:W-:Y:S01]  /*2d10*/  VIADDMNMX.RELU R23, R3.reuse, 0x3, R4.reuse, PT ;  /* 0x0000000303177846 */ /* 0x140fe20003801104 */
[C---:B------:R-:W-:Y:S01]  /*2d20*/  IMAD R17, R8.reuse, UR18, R17 ;  /* 0x0000001208117c24 */ /* 0x040fe2000f8e0211 */
[----:B------:R-:W-:Y:S01]  /*2d30*/  VIADDMNMX.RELU R21, R3, 0x2, R4, PT ;  /* 0x0000000203157846 */ /* 0x000fe20003801104 */
[----:B------:R-:W-:Y:S02]  /*2d40*/  IMAD R19, R8, UR18, R19 ;  /* 0x0000001208137c24 */ /* 0x000fe4000f8e0213 */
[-C--:B0-----:R-:W-:Y:S02]  /*2d50*/  IMAD R17, R17, R12.reuse, UR12 ;  /* 0x0000000c11117e24 */ /* 0x081fe4000f8e020c */
[----:B------:R-:W-:-:S02]  /*2d60*/  IMAD R18, R19, R12, UR12 ;  /* 0x0000000c13127e24 */ /* 0x000fc4000f8e020c */
[C---:B------:R-:W-:Y:S01]  /*2d70*/  IMAD R19, R8.reuse, UR18, R23 ;  /* 0x0000001208137c24 */ /* 0x040fe2000f8e0217 */
[----:B--2---:R-:W-:Y:S01]  /*2d80*/  IADD3 R22, P0, PT, R17, UR20, RZ ;  /* 0x0000001411167c10 */ /* 0x004fe2000ff1e0ff */
[----:B------:R-:W-:Y:S01]  /*2d90*/  IMAD R3, R8, UR18, R21 ;  /* 0x0000001208037c24 */ /* 0x000fe2000f8e0215 */
[C---:B------:R-:W-:Y:S01]  /*2da0*/  IADD3 R16, P1, PT, R18.reuse, UR20, RZ ;  /* 0x0000001412107c10 */ /* 0x040fe2000ff3e0ff */
[----:B------:R-:W-:Y:S01]  /*2db0*/  IMAD.IADD R21, R5, 0x1, R13 ;  /* 0x0000000105157824 */ /* 0x000fe200078e020d */
[----:B------:R-:W-:Y:S01]  /*2dc0*/  LEA.HI.X.SX32 R23, R17, UR21, 0x1, P0 ;  /* 0x0000001511177c11 */ /* 0x000fe200080f0eff */
[-C--:B------:R-:W-:Y:S01]  /*2dd0*/  IMAD R3, R3, R12.reuse, UR12 ;  /* 0x0000000c03037e24 */ /* 0x080fe2000f8e020c */
[----:B------:R-:W-:Y:S01]  /*2de0*/  LEA.HI.X.SX32 R17, R18, UR21, 0x1, P1 ;  /* 0x0000001512117c11 */ /* 0x000fe200088f0eff */
[----:B---3--:R-:W-:Y:S02]  /*2df0*/  IMAD.WIDE R20, R21, 0x4, R14 ;  /* 0x0000000415147825 */ /* 0x008fe400078e020e */
[----:B------:R-:W2:Y:S01]  /*2e00*/  LDG.E.U8 R22, desc[UR14][R22.64] ;  /* 0x0000000e16167981 */ /* 0x000ea2000c1e1100 */
[----:B------:R-:W-:Y:S01]  /*2e10*/  IADD3 R2, P0, PT, R3, UR20, RZ ;  /* 0x0000001403027c10 */ /* 0x000fe2000ff1e0ff */
[----:B------:R-:W-:-:S02]  /*2e20*/  IMAD R19, R19, R12, UR12 ;  /* 0x0000000c13137e24 */ /* 0x000fc4000f8e020c */
[----:B------:R-:W3:Y:S01]  /*2e30*/  LDG.E R25, desc[UR14][R20.64] ;  /* 0x0000000e14197981 */ /* 0x000ee2000c1e1900 */
[----:B------:R-:W-:Y:S02]  /*2e40*/  LEA.HI.X.SX32 R3, R3, UR21, 0x1, P0 ;  /* 0x0000001503037c11 */ /* 0x000fe400080f0eff */
[C---:B------:R-:W-:Y:S01]  /*2e50*/  IADD3 R18, P1, PT, R19.reuse, UR20, RZ ;  /* 0x0000001413127c10 */ /* 0x040fe2000ff3e0ff */
[----:B------:R0:W4:Y:S03]  /*2e60*/  LDG.E.U8 R16, desc[UR14][R16.64] ;  /* 0x0000000e10107981 */ /* 0x000126000c1e1100 */
[----:B------:R-:W-:Y:S01]  /*2e70*/  LEA.HI.X.SX32 R19, R19, UR21, 0x1, P1 ;  /* 0x0000001513137c11 */ /* 0x000fe200088f0eff */
[----:B------:R-:W5:Y:S04]  /*2e80*/  LDG.E.U8 R2, desc[UR14][R2.64] ;  /* 0x0000000e02027981 */ /* 0x000f68000c1e1100 */
[----:B------:R-:W5:Y:S04]  /*2e90*/  LDG.E R24, desc[UR14][R20.64+0x4] ;  /* 0x0000040e14187981 */ /* 0x000f68000c1e1900 */
[----:B------:R-:W5:Y:S04]  /*2ea0*/  LDG.E.U8 R18, desc[UR14][R18.64] ;  /* 0x0000000e12127981 */ /* 0x000f68000c1e1100 */
[----:B------:R-:W5:Y:S04]  /*2eb0*/  LDG.E R26, desc[UR14][R20.64+0x8] ;  /* 0x0000080e141a7981 */ /* 0x000f68000c1e1900 */
[----:B------:R-:W5:Y:S01]  /*2ec0*/  LDG.E R23, desc[UR14][R20.64+0xc] ;  /* 0x00000c0e14177981 */ /* 0x000f62000c1e1900 */
[----:B0-----:R-:W-:-:S02]  /*2ed0*/  IABS R17, R5 ;  /* 0x0000000500117213 */ /* 0x001fc40000000000 */
[----:B--2---:R-:W-:-:S05]  /*2ee0*/  I2FP.F32.U32 R22, R22 ;  /* 0x0000001600167245 */ /* 0x004fca0000201000 */
[----:B---3--:R-:W-:Y:S01]  /*2ef0*/  FFMA R25, R25, R22, R10 ;  /* 0x0000001619197223 */ /* 0x008fe2000000000a */
[----:B------:R-:W-:Y:S01]  /*2f00*/  VIADD R10, R13, 0x3 ;  /* 0x000000030d0a7836 */ /* 0x000fe20000000000 */
[----:B----4-:R-:W-:-:S04]  /*2f10*/  I2FP.F32.U32 R27, R16 ;  /* 0x00000010001b7245 */ /* 0x010fc80000201000 */
[----:B------:R-:W-:Y:S02]  /*2f20*/  ISETP.NE.AND P0, PT, R10, R17, PT ;  /* 0x000000110a00720c */ /* 0x000fe40003f05270 */
[----:B-----5:R-:W-:Y:S01]  /*2f30*/  I2FP.F32.U32 R2, R2 ;  /* 0x0000000200027245 */ /* 0x020fe20000201000 */
[----:B------:R-:W-:Y:S01]  /*2f40*/  FFMA R25, R24, R27, R25 ;  /* 0x0000001b18197223 */ /* 0x000fe20000000019 */
[----:B------:R-:W-:-:S03]  /*2f50*/  I2FP.F32.U32 R18, R18 ;  /* 0x0000001200127245 */ /* 0x000fc60000201000 */
[----:B------:R-:W-:Y:S01]  /*2f60*/  FFMA R2, R26, R2, R25 ;  /* 0x000000021a027223 */ /* 0x000fe20000000019 */
[----:B------:R-:W-:-:S03]  /*2f70*/  VIADD R13, R13, 0x4 ;  /* 0x000000040d0d7836 */ /* 0x000fc60000000000 */
[----:B------:R-:W-:Y:S02]  /*2f80*/  FFMA R10, R23, R18, R2 ;  /* 0x00000012170a7223 */ /* 0x000fe40000000002 */
[----:B------:R-:W-:Y:S05]  /*2f90*/  @P0 BRA `(.L_x_64) ;  /* 0xfffffffc00500947 */ /* 0x000fea000383ffff */
.L_x_45:
[----:B---3--:R-:W3:Y:S01]  /*2fa0*/  LDC R15, c[0x0][0x398] ;  /* 0x0000e600ff0f7b82 */ /* 0x008ee20000000800 */
[----:B-1----:R-:W4:Y:S01]  /*2fb0*/  LDCU UR13, c[0x0][0x390] ;  /* 0x00007200ff0d77ac */ /* 0x002f220008000800 */
[----:B------:R-:W-:Y:S01]  /*2fc0*/  FMNMX R10, R10, 255, PT ;  /* 0x437f00000a0a7809 */ /* 0x000fe20003800000 */
[----:B--2---:R-:W1:Y:S03]  /*2fd0*/  LDCU.64 UR16, c[0x0][0x388] ;  /* 0x00007100ff1077ac */ /* 0x004e660008000a00 */
[----:B------:R-:W-:-:S04]  /*2fe0*/  FMNMX R10, RZ, R10, !PT ;  /* 0x0000000aff0a7209 */ /* 0x000fc80007800000 */
[----:B------:R-:W2:Y:S01]  /*2ff0*/  F2I.U32.TRUNC.NTZ R13, R10 ;  /* 0x0000000a000d7305 */ /* 0x000ea2000020f000 */
[----:B----4-:R-:W-:-:S04]  /*3000*/  IMAD R2, R9, UR13, R0 ;  /* 0x0000000d09027c24 */ /* 0x010fc8000f8e0200 */
[----:B---3--:R-:W-:Y:S01]  /*3010*/  IMAD R3, R2, R15, UR12 ;  /* 0x0000000c02037e24 */ /* 0x008fe2000f8e020f */
[----:B------:R-:W-:-:S04]  /*3020*/  UIADD3 UR12, UPT, UPT, UR12, 0x1, URZ ;  /* 0x000000010c0c7890 */ /* 0x000fc8000fffe0ff */
[----:B-1----:R-:W-:-:S04]  /*3030*/  IADD3 R2, P0, PT, R3, UR16, RZ ;  /* 0x0000001003027c10 */ /* 0x002fc8000ff1e0ff */
[----:B------:R-:W-:Y:S02]  /*3040*/  LEA.HI.X.SX32 R3, R3, UR17, 0x1, P0 ;  /* 0x0000001103037c11 */ /* 0x000fe400080f0eff */
[----:B------:R-:W-:-:S03]  /*3050*/  ISETP.NE.AND P0, PT, R15, UR12, PT ;  /* 0x0000000c0f007c0c */ /* 0x000fc6000bf05270 */
[----:B--2---:R1:W-:Y:S10]  /*3060*/  STG.E.U8 desc[UR14][R2.64], R13 ;  /* 0x0000000d02007986 */ /* 0x0043f4000c10110e */
[----:B------:R-:W-:Y:S05]  /*3070*/  @P0 BRA `(.L_x_65) ;  /* 0xffffffd400880947 */ /* 0x000fea000383ffff */
[----:B------:R-:W2:Y:S01]  /*3080*/  LDCU UR12, c[0x0][0x394] ;  /* 0x00007280ff0c77ac */ /* 0x000ea20008000800 */
[----:B------:R-:W-:Y:S01]  /*3090*/  VIADD R9, R9, 0x1 ;  /* 0x0000000109097836 */ /* 0x000fe20000000000 */
[----:B------:R-:W-:Y:S02]  /*30a0*/  UIADD3 UR4, UPT, UPT, UR4, 0x1, URZ ;  /* 0x0000000104047890 */ /* 0x000fe4000fffe0ff */
[----:B------:R-:W-:Y:S02]  /*30b0*/  UIADD3 UR5, UPT, UPT, UR5, 0x1, URZ ;  /* 0x0000000105057890 */ /* 0x000fe4000fffe0ff */
[----:B------:R-:W-:Y:S02]  /*30c0*/  UIADD3 UR6, UPT, UPT, UR6, 0x1, URZ ;  /* 0x0000000106067890 */ /* 0x000fe4000fffe0ff */
[----:B------:R-:W-:Y:S02]  /*30d0*/  UIADD3 UR7, UPT, UPT, UR7, 0x1, URZ ;  /* 0x0000000107077890 */ /* 0x000fe4000fffe0ff */
[----:B------:R-:W-:-:S02]  /*30e0*/  UIADD3 UR8, UPT, UPT, UR8, 0x1, URZ ;  /* 0x0000000108087890 */ /* 0x000fc4000fffe0ff */
[----:B------:R-:W-:Y:S02]  /*30f0*/  UIADD3 UR9, UPT, UPT, UR9, 0x1, URZ ;  /* 0x0000000109097890 */ /* 0x000fe4000fffe0ff */
[----:B------:R-:W-:Y:S01]  /*3100*/  UIADD3 UR10, UPT, UPT, UR10, 0x1, URZ ;  /* 0x000000010a0a7890 */ /* 0x000fe2000fffe0ff */
[----:B--2---:R-:W-:Y:S01]  /*3110*/  ISETP.NE.AND P0, PT, R9, UR12, PT ;  /* 0x0000000c09007c0c */ /* 0x004fe2000bf05270 */
[----:B------:R-:W-:Y:S02]  /*3120*/  UISETP.NE.AND UP6, UPT, UR4, UR12, UPT ;  /* 0x0000000c0400728c */ /* 0x000fe4000bfc5270 */
        /* <DEDUP_REMOVED lines=18> */
.L_x_67:
        /* <DEDUP_REMOVED lines=11> */
.L_x_69:


//--------------------- .nv.shared.reserved.0     --------------------------
	.section	.nv.shared.reserved.0,"aw",@nobits
	.weak		__nv_reservedSMEM_offset_0_alias
	.size		__nv_reservedSMEM_offset_0_alias, 0, 64
	.other		__nv_reservedSMEM_offset_0_alias,@"STO_CUDA_RESERVED_SHARED STV_DEFAULT"
__nv_reservedSMEM_offset_0_alias:
	.zero		0
	.zero		64


//--------------------- .nv.constant0._ZN3jrb14infrastructure4cuda23ApplyVerticalBlurKernelEPKhPhiiiPKfiNS1_10BorderModeE --------------------------
	.section	.nv.constant0._ZN3jrb14infrastructure4cuda23ApplyVerticalBlurKernelEPKhPhiiiPKfiNS1_10BorderModeE,"a",@progbits
	.sectionflags	@""
	.align	4
.nv.constant0._ZN3jrb14infrastructure4cuda23ApplyVerticalBlurKernelEPKhPhiiiPKfiNS1_10BorderModeE:
	.zero		944


//--------------------- .nv.constant0._ZN3jrb14infrastructure4cuda25ApplyHorizontalBlurKernelEPKhPhiiiPKfiNS1_10BorderModeE --------------------------
	.section	.nv.constant0._ZN3jrb14infrastructure4cuda25ApplyHorizontalBlurKernelEPKhPhiiiPKfiNS1_10BorderModeE,"a",@progbits
	.sectionflags	@""
	.align	4
.nv.constant0._ZN3jrb14infrastructure4cuda25ApplyHorizontalBlurKernelEPKhPhiiiPKfiNS1_10BorderModeE:
	.zero		944


//--------------------- SYMBOLS --------------------------

	.type		.nv.reservedSmem.offset0,@object
	.size		.nv.reservedSmem.offset0,0x4
